//
// Generated by NVIDIA NVVM Compiler
//
// Compiler Build ID: CL-36424714
// Cuda compilation tools, release 13.0, V13.0.88
// Based on NVVM 20.0.0
//

.version 9.0
.target sm_100
.address_size 64

	// .globl	relative
.global .align 4 .b8 __cudart_i2opi_f[24] = {65, 144, 67, 60, 153, 149, 98, 219, 192, 221, 52, 245, 209, 87, 39, 252, 41, 21, 68, 78, 110, 131, 249, 162};

.visible .entry relative(
	.param .f32 relative_param_0,
	.param .f32 relative_param_1,
	.param .f32 relative_param_2,
	.param .f32 relative_param_3,
	.param .u64 .ptr .align 1 relative_param_4
)
{
	.reg .pred 	%p<2>;
	.reg .b32 	%r<6>;
	.reg .b32 	%f<10>;
	.reg .b64 	%rd<3>;

	ld.param.f32 	%f2, [relative_param_0];
	ld.param.f32 	%f3, [relative_param_1];
	ld.param.f32 	%f4, [relative_param_2];
	ld.param.f32 	%f5, [relative_param_3];
	ld.param.u64 	%rd1, [relative_param_4];
	mov.u32 	%r1, %ctaid.x;
	mov.u32 	%r2, %ntid.x;
	mul.lo.s32 	%r3, %r1, %r2;
	mov.u32 	%r4, %tid.x;
	sub.f32 	%f6, %f2, %f4;
	sub.f32 	%f7, %f3, %f5;
	mul.f32 	%f8, %f7, %f7;
	fma.rn.f32 	%f1, %f6, %f6, %f8;
	neg.s32 	%r5, %r4;
	setp.ne.s32 	%p1, %r3, %r5;
	@%p1 bra 	$L__BB0_2;
	cvta.to.global.u64 	%rd2, %rd1;
	sqrt.rn.f32 	%f9, %f1;
	st.global.f32 	[%rd2], %f9;
$L__BB0_2:
	ret;

}
	// .globl	real
.visible .entry real(
	.param .f32 real_param_0,
	.param .f32 real_param_1,
	.param .f32 real_param_2,
	.param .f32 real_param_3,
	.param .u64 .ptr .align 1 real_param_4
)
{
	.local .align 4 .b8 	__local_depot1[28];
	.reg .b64 	%SP;
	.reg .b64 	%SPL;
	.reg .pred 	%p<55>;
	.reg .b32 	%r<241>;
	.reg .b32 	%f<198>;
	.reg .b64 	%rd<113>;
	.reg .b64 	%fd<21>;

	mov.u64 	%SPL, __local_depot1;
	ld.param.f32 	%f38, [real_param_0];
	ld.param.f32 	%f40, [real_param_1];
	ld.param.f32 	%f39, [real_param_2];
	ld.param.f32 	%f41, [real_param_3];
	ld.param.u64 	%rd44, [real_param_4];
	add.u64 	%rd1, %SPL, 0;
	sub.f32 	%f42, %f39, %f38;
	cvt.f64.f32 	%fd1, %f42;
	mul.f64 	%fd2, %fd1, 0d3F91DF46A2529E84;
	cvt.rn.f32.f64 	%f43, %fd2;
	sub.f32 	%f1, %f41, %f40;
	mul.f32 	%f2, %f43, 0f3F000000;
	mul.f32 	%f44, %f2, 0f3F22F983;
	cvt.rni.s32.f32 	%r224, %f44;
	cvt.rn.f32.s32 	%f45, %r224;
	fma.rn.f32 	%f46, %f45, 0fBFC90FDA, %f2;
	fma.rn.f32 	%f47, %f45, 0fB3A22168, %f46;
	fma.rn.f32 	%f193, %f45, 0fA7C234C5, %f47;
	abs.f32 	%f4, %f2;
	setp.ltu.f32 	%p1, %f4, 0f47CE4780;
	mov.u32 	%r220, %r224;
	mov.f32 	%f192, %f193;
	@%p1 bra 	$L__BB1_8;
	setp.neu.f32 	%p2, %f4, 0f7F800000;
	@%p2 bra 	$L__BB1_3;
	mov.f32 	%f50, 0f00000000;
	mul.rn.f32 	%f192, %f2, %f50;
	mov.b32 	%r220, 0;
	bra.uni 	$L__BB1_8;
$L__BB1_3:
	mov.b32 	%r2, %f2;
	shl.b32 	%r84, %r2, 8;
	or.b32  	%r3, %r84, -2147483648;
	mov.b64 	%rd97, 0;
	mov.b32 	%r217, 0;
	mov.u64 	%rd95, __cudart_i2opi_f;
	mov.u64 	%rd96, %rd1;
$L__BB1_4:
	.pragma "nounroll";
	ld.global.nc.u32 	%r85, [%rd95];
	mad.wide.u32 	%rd48, %r85, %r3, %rd97;
	shr.u64 	%rd97, %rd48, 32;
	st.local.u32 	[%rd96], %rd48;
	add.s32 	%r217, %r217, 1;
	add.s64 	%rd96, %rd96, 4;
	add.s64 	%rd95, %rd95, 4;
	setp.ne.s32 	%p3, %r217, 6;
	@%p3 bra 	$L__BB1_4;
	shr.u32 	%r86, %r2, 23;
	st.local.u32 	[%rd1+24], %rd97;
	and.b32  	%r6, %r86, 31;
	and.b32  	%r87, %r86, 224;
	add.s32 	%r88, %r87, -128;
	shr.u32 	%r89, %r88, 5;
	mul.wide.u32 	%rd49, %r89, 4;
	sub.s64 	%rd8, %rd1, %rd49;
	ld.local.u32 	%r218, [%rd8+24];
	ld.local.u32 	%r219, [%rd8+20];
	setp.eq.s32 	%p4, %r6, 0;
	@%p4 bra 	$L__BB1_7;
	shf.l.wrap.b32 	%r218, %r219, %r218, %r6;
	ld.local.u32 	%r90, [%rd8+16];
	shf.l.wrap.b32 	%r219, %r90, %r219, %r6;
$L__BB1_7:
	shr.u32 	%r91, %r218, 30;
	shf.l.wrap.b32 	%r92, %r219, %r218, 2;
	shl.b32 	%r93, %r219, 2;
	shr.u32 	%r94, %r92, 31;
	add.s32 	%r95, %r94, %r91;
	neg.s32 	%r96, %r95;
	setp.lt.s32 	%p5, %r2, 0;
	selp.b32 	%r220, %r96, %r95, %p5;
	xor.b32  	%r97, %r92, %r2;
	shr.s32 	%r98, %r92, 31;
	xor.b32  	%r99, %r98, %r92;
	xor.b32  	%r100, %r98, %r93;
	cvt.u64.u32 	%rd50, %r99;
	shl.b64 	%rd51, %rd50, 32;
	cvt.u64.u32 	%rd52, %r100;
	or.b64  	%rd53, %rd51, %rd52;
	cvt.rn.f64.s64 	%fd3, %rd53;
	mul.f64 	%fd4, %fd3, 0d3BF921FB54442D19;
	cvt.rn.f32.f64 	%f48, %fd4;
	neg.f32 	%f49, %f48;
	setp.lt.s32 	%p6, %r97, 0;
	selp.f32 	%f192, %f49, %f48, %p6;
$L__BB1_8:
	setp.ltu.f32 	%p7, %f4, 0f47CE4780;
	mul.rn.f32 	%f51, %f192, %f192;
	and.b32  	%r102, %r220, 1;
	setp.eq.b32 	%p8, %r102, 1;
	selp.f32 	%f52, 0f3F800000, %f192, %p8;
	fma.rn.f32 	%f53, %f51, %f52, 0f00000000;
	fma.rn.f32 	%f54, %f51, 0f37CBAC00, 0fBAB607ED;
	selp.f32 	%f55, %f54, 0fB94D4153, %p8;
	selp.f32 	%f56, 0f3D2AAABB, 0f3C0885E4, %p8;
	fma.rn.f32 	%f57, %f55, %f51, %f56;
	selp.f32 	%f58, 0fBEFFFFFF, 0fBE2AAAA8, %p8;
	fma.rn.f32 	%f59, %f57, %f51, %f58;
	fma.rn.f32 	%f60, %f59, %f53, %f52;
	and.b32  	%r103, %r220, 2;
	setp.eq.s32 	%p9, %r103, 0;
	mov.f32 	%f61, 0f00000000;
	sub.f32 	%f62, %f61, %f60;
	selp.f32 	%f8, %f60, %f62, %p9;
	@%p7 bra 	$L__BB1_16;
	setp.neu.f32 	%p10, %f4, 0f7F800000;
	@%p10 bra 	$L__BB1_11;
	mov.f32 	%f65, 0f00000000;
	mul.rn.f32 	%f193, %f2, %f65;
	mov.b32 	%r224, 0;
	bra.uni 	$L__BB1_16;
$L__BB1_11:
	mov.b32 	%r15, %f2;
	shl.b32 	%r105, %r15, 8;
	or.b32  	%r16, %r105, -2147483648;
	mov.b64 	%rd100, 0;
	mov.b32 	%r221, 0;
	mov.u64 	%rd98, __cudart_i2opi_f;
	mov.u64 	%rd99, %rd1;
$L__BB1_12:
	.pragma "nounroll";
	ld.global.nc.u32 	%r106, [%rd98];
	mad.wide.u32 	%rd56, %r106, %r16, %rd100;
	shr.u64 	%rd100, %rd56, 32;
	st.local.u32 	[%rd99], %rd56;
	add.s32 	%r221, %r221, 1;
	add.s64 	%rd99, %rd99, 4;
	add.s64 	%rd98, %rd98, 4;
	setp.ne.s32 	%p11, %r221, 6;
	@%p11 bra 	$L__BB1_12;
	shr.u32 	%r107, %r15, 23;
	st.local.u32 	[%rd1+24], %rd100;
	and.b32  	%r19, %r107, 31;
	and.b32  	%r108, %r107, 224;
	add.s32 	%r109, %r108, -128;
	shr.u32 	%r110, %r109, 5;
	mul.wide.u32 	%rd57, %r110, 4;
	sub.s64 	%rd15, %rd1, %rd57;
	ld.local.u32 	%r222, [%rd15+24];
	ld.local.u32 	%r223, [%rd15+20];
	setp.eq.s32 	%p12, %r19, 0;
	@%p12 bra 	$L__BB1_15;
	shf.l.wrap.b32 	%r222, %r223, %r222, %r19;
	ld.local.u32 	%r111, [%rd15+16];
	shf.l.wrap.b32 	%r223, %r111, %r223, %r19;
$L__BB1_15:
	shr.u32 	%r112, %r222, 30;
	shf.l.wrap.b32 	%r113, %r223, %r222, 2;
	shl.b32 	%r114, %r223, 2;
	shr.u32 	%r115, %r113, 31;
	add.s32 	%r116, %r115, %r112;
	neg.s32 	%r117, %r116;
	setp.lt.s32 	%p13, %r15, 0;
	selp.b32 	%r224, %r117, %r116, %p13;
	xor.b32  	%r118, %r113, %r15;
	shr.s32 	%r119, %r113, 31;
	xor.b32  	%r120, %r119, %r113;
	xor.b32  	%r121, %r119, %r114;
	cvt.u64.u32 	%rd58, %r120;
	shl.b64 	%rd59, %rd58, 32;
	cvt.u64.u32 	%rd60, %r121;
	or.b64  	%rd61, %rd59, %rd60;
	cvt.rn.f64.s64 	%fd5, %rd61;
	mul.f64 	%fd6, %fd5, 0d3BF921FB54442D19;
	cvt.rn.f32.f64 	%f63, %fd6;
	neg.f32 	%f64, %f63;
	setp.lt.s32 	%p14, %r118, 0;
	selp.f32 	%f193, %f64, %f63, %p14;
$L__BB1_16:
	mul.rn.f32 	%f66, %f193, %f193;
	and.b32  	%r123, %r224, 1;
	setp.eq.b32 	%p15, %r123, 1;
	selp.f32 	%f67, 0f3F800000, %f193, %p15;
	fma.rn.f32 	%f68, %f66, %f67, 0f00000000;
	fma.rn.f32 	%f69, %f66, 0f37CBAC00, 0fBAB607ED;
	selp.f32 	%f70, %f69, 0fB94D4153, %p15;
	selp.f32 	%f71, 0f3D2AAABB, 0f3C0885E4, %p15;
	fma.rn.f32 	%f72, %f70, %f66, %f71;
	selp.f32 	%f73, 0fBEFFFFFF, 0fBE2AAAA8, %p15;
	fma.rn.f32 	%f74, %f72, %f66, %f73;
	fma.rn.f32 	%f75, %f74, %f68, %f67;
	and.b32  	%r124, %r224, 2;
	setp.eq.s32 	%p16, %r124, 0;
	mov.f32 	%f76, 0f00000000;
	sub.f32 	%f77, %f76, %f75;
	selp.f32 	%f78, %f75, %f77, %p16;
	mul.f32 	%f12, %f8, %f78;
	cvt.f64.f32 	%fd7, %f38;
	mul.f64 	%fd8, %fd7, 0d3F91DF46A2529E84;
	cvt.rn.f32.f64 	%f13, %fd8;
	mul.f32 	%f79, %f13, 0f3F22F983;
	cvt.rni.s32.f32 	%r228, %f79;
	cvt.rn.f32.s32 	%f80, %r228;
	fma.rn.f32 	%f81, %f80, 0fBFC90FDA, %f13;
	fma.rn.f32 	%f82, %f80, 0fB3A22168, %f81;
	fma.rn.f32 	%f194, %f80, 0fA7C234C5, %f82;
	abs.f32 	%f15, %f13;
	setp.ltu.f32 	%p17, %f15, 0f47CE4780;
	@%p17 bra 	$L__BB1_24;
	setp.neu.f32 	%p18, %f15, 0f7F800000;
	@%p18 bra 	$L__BB1_19;
	mov.f32 	%f85, 0f00000000;
	mul.rn.f32 	%f194, %f13, %f85;
	mov.b32 	%r228, 0;
	bra.uni 	$L__BB1_24;
$L__BB1_19:
	mov.b32 	%r29, %f13;
	shl.b32 	%r126, %r29, 8;
	or.b32  	%r30, %r126, -2147483648;
	mov.b64 	%rd103, 0;
	mov.b32 	%r225, 0;
	mov.u64 	%rd101, __cudart_i2opi_f;
	mov.u64 	%rd102, %rd1;
$L__BB1_20:
	.pragma "nounroll";
	ld.global.nc.u32 	%r127, [%rd101];
	mad.wide.u32 	%rd64, %r127, %r30, %rd103;
	shr.u64 	%rd103, %rd64, 32;
	st.local.u32 	[%rd102], %rd64;
	add.s32 	%r225, %r225, 1;
	add.s64 	%rd102, %rd102, 4;
	add.s64 	%rd101, %rd101, 4;
	setp.ne.s32 	%p19, %r225, 6;
	@%p19 bra 	$L__BB1_20;
	shr.u32 	%r128, %r29, 23;
	st.local.u32 	[%rd1+24], %rd103;
	and.b32  	%r33, %r128, 31;
	and.b32  	%r129, %r128, 224;
	add.s32 	%r130, %r129, -128;
	shr.u32 	%r131, %r130, 5;
	mul.wide.u32 	%rd65, %r131, 4;
	sub.s64 	%rd22, %rd1, %rd65;
	ld.local.u32 	%r226, [%rd22+24];
	ld.local.u32 	%r227, [%rd22+20];
	setp.eq.s32 	%p20, %r33, 0;
	@%p20 bra 	$L__BB1_23;
	shf.l.wrap.b32 	%r226, %r227, %r226, %r33;
	ld.local.u32 	%r132, [%rd22+16];
	shf.l.wrap.b32 	%r227, %r132, %r227, %r33;
$L__BB1_23:
	shr.u32 	%r133, %r226, 30;
	shf.l.wrap.b32 	%r134, %r227, %r226, 2;
	shl.b32 	%r135, %r227, 2;
	shr.u32 	%r136, %r134, 31;
	add.s32 	%r137, %r136, %r133;
	neg.s32 	%r138, %r137;
	setp.lt.s32 	%p21, %r29, 0;
	selp.b32 	%r228, %r138, %r137, %p21;
	xor.b32  	%r139, %r134, %r29;
	shr.s32 	%r140, %r134, 31;
	xor.b32  	%r141, %r140, %r134;
	xor.b32  	%r142, %r140, %r135;
	cvt.u64.u32 	%rd66, %r141;
	shl.b64 	%rd67, %rd66, 32;
	cvt.u64.u32 	%rd68, %r142;
	or.b64  	%rd69, %rd67, %rd68;
	cvt.rn.f64.s64 	%fd9, %rd69;
	mul.f64 	%fd10, %fd9, 0d3BF921FB54442D19;
	cvt.rn.f32.f64 	%f83, %fd10;
	neg.f32 	%f84, %f83;
	setp.lt.s32 	%p22, %r139, 0;
	selp.f32 	%f194, %f84, %f83, %p22;
$L__BB1_24:
	add.s32 	%r144, %r228, 1;
	mul.rn.f32 	%f86, %f194, %f194;
	and.b32  	%r145, %r228, 1;
	setp.eq.b32 	%p23, %r145, 1;
	selp.f32 	%f87, %f194, 0f3F800000, %p23;
	fma.rn.f32 	%f88, %f86, %f87, 0f00000000;
	fma.rn.f32 	%f89, %f86, 0f37CBAC00, 0fBAB607ED;
	selp.f32 	%f90, 0fB94D4153, %f89, %p23;
	selp.f32 	%f91, 0f3C0885E4, 0f3D2AAABB, %p23;
	fma.rn.f32 	%f92, %f90, %f86, %f91;
	selp.f32 	%f93, 0fBE2AAAA8, 0fBEFFFFFF, %p23;
	fma.rn.f32 	%f94, %f92, %f86, %f93;
	fma.rn.f32 	%f95, %f94, %f88, %f87;
	and.b32  	%r146, %r144, 2;
	setp.eq.s32 	%p24, %r146, 0;
	mov.f32 	%f96, 0f00000000;
	sub.f32 	%f97, %f96, %f95;
	selp.f32 	%f19, %f95, %f97, %p24;
	cvt.f64.f32 	%fd11, %f39;
	mul.f64 	%fd12, %fd11, 0d3F91DF46A2529E84;
	cvt.rn.f32.f64 	%f20, %fd12;
	mul.f32 	%f98, %f20, 0f3F22F983;
	cvt.rni.s32.f32 	%r232, %f98;
	cvt.rn.f32.s32 	%f99, %r232;
	fma.rn.f32 	%f100, %f99, 0fBFC90FDA, %f20;
	fma.rn.f32 	%f101, %f99, 0fB3A22168, %f100;
	fma.rn.f32 	%f195, %f99, 0fA7C234C5, %f101;
	abs.f32 	%f22, %f20;
	setp.ltu.f32 	%p25, %f22, 0f47CE4780;
	@%p25 bra 	$L__BB1_32;
	setp.neu.f32 	%p26, %f22, 0f7F800000;
	@%p26 bra 	$L__BB1_27;
	mov.f32 	%f104, 0f00000000;
	mul.rn.f32 	%f195, %f20, %f104;
	mov.b32 	%r232, 0;
	bra.uni 	$L__BB1_32;
$L__BB1_27:
	mov.b32 	%r43, %f20;
	shl.b32 	%r148, %r43, 8;
	or.b32  	%r44, %r148, -2147483648;
	mov.b64 	%rd106, 0;
	mov.b32 	%r229, 0;
	mov.u64 	%rd104, __cudart_i2opi_f;
	mov.u64 	%rd105, %rd1;
$L__BB1_28:
	.pragma "nounroll";
	ld.global.nc.u32 	%r149, [%rd104];
	mad.wide.u32 	%rd72, %r149, %r44, %rd106;
	shr.u64 	%rd106, %rd72, 32;
	st.local.u32 	[%rd105], %rd72;
	add.s32 	%r229, %r229, 1;
	add.s64 	%rd105, %rd105, 4;
	add.s64 	%rd104, %rd104, 4;
	setp.ne.s32 	%p27, %r229, 6;
	@%p27 bra 	$L__BB1_28;
	shr.u32 	%r150, %r43, 23;
	st.local.u32 	[%rd1+24], %rd106;
	and.b32  	%r47, %r150, 31;
	and.b32  	%r151, %r150, 224;
	add.s32 	%r152, %r151, -128;
	shr.u32 	%r153, %r152, 5;
	mul.wide.u32 	%rd73, %r153, 4;
	sub.s64 	%rd29, %rd1, %rd73;
	ld.local.u32 	%r230, [%rd29+24];
	ld.local.u32 	%r231, [%rd29+20];
	setp.eq.s32 	%p28, %r47, 0;
	@%p28 bra 	$L__BB1_31;
	shf.l.wrap.b32 	%r230, %r231, %r230, %r47;
	ld.local.u32 	%r154, [%rd29+16];
	shf.l.wrap.b32 	%r231, %r154, %r231, %r47;
$L__BB1_31:
	shr.u32 	%r155, %r230, 30;
	shf.l.wrap.b32 	%r156, %r231, %r230, 2;
	shl.b32 	%r157, %r231, 2;
	shr.u32 	%r158, %r156, 31;
	add.s32 	%r159, %r158, %r155;
	neg.s32 	%r160, %r159;
	setp.lt.s32 	%p29, %r43, 0;
	selp.b32 	%r232, %r160, %r159, %p29;
	xor.b32  	%r161, %r156, %r43;
	shr.s32 	%r162, %r156, 31;
	xor.b32  	%r163, %r162, %r156;
	xor.b32  	%r164, %r162, %r157;
	cvt.u64.u32 	%rd74, %r163;
	shl.b64 	%rd75, %rd74, 32;
	cvt.u64.u32 	%rd76, %r164;
	or.b64  	%rd77, %rd75, %rd76;
	cvt.rn.f64.s64 	%fd13, %rd77;
	mul.f64 	%fd14, %fd13, 0d3BF921FB54442D19;
	cvt.rn.f32.f64 	%f102, %fd14;
	neg.f32 	%f103, %f102;
	setp.lt.s32 	%p30, %r161, 0;
	selp.f32 	%f195, %f103, %f102, %p30;
$L__BB1_32:
	add.s32 	%r166, %r232, 1;
	mul.rn.f32 	%f105, %f195, %f195;
	and.b32  	%r167, %r232, 1;
	setp.eq.b32 	%p31, %r167, 1;
	selp.f32 	%f106, %f195, 0f3F800000, %p31;
	fma.rn.f32 	%f107, %f105, %f106, 0f00000000;
	fma.rn.f32 	%f108, %f105, 0f37CBAC00, 0fBAB607ED;
	selp.f32 	%f109, 0fB94D4153, %f108, %p31;
	selp.f32 	%f110, 0f3C0885E4, 0f3D2AAABB, %p31;
	fma.rn.f32 	%f111, %f109, %f105, %f110;
	selp.f32 	%f112, 0fBE2AAAA8, 0fBEFFFFFF, %p31;
	fma.rn.f32 	%f113, %f111, %f105, %f112;
	fma.rn.f32 	%f114, %f113, %f107, %f106;
	and.b32  	%r168, %r166, 2;
	setp.eq.s32 	%p32, %r168, 0;
	mov.f32 	%f115, 0f00000000;
	sub.f32 	%f116, %f115, %f114;
	selp.f32 	%f117, %f114, %f116, %p32;
	mul.f32 	%f26, %f19, %f117;
	cvt.f64.f32 	%fd15, %f1;
	mul.f64 	%fd16, %fd15, 0d3F91DF46A2529E84;
	cvt.rn.f32.f64 	%f118, %fd16;
	mul.f32 	%f27, %f118, 0f3F000000;
	mul.f32 	%f119, %f27, 0f3F22F983;
	cvt.rni.s32.f32 	%r240, %f119;
	cvt.rn.f32.s32 	%f120, %r240;
	fma.rn.f32 	%f121, %f120, 0fBFC90FDA, %f27;
	fma.rn.f32 	%f122, %f120, 0fB3A22168, %f121;
	fma.rn.f32 	%f197, %f120, 0fA7C234C5, %f122;
	abs.f32 	%f29, %f27;
	setp.ltu.f32 	%p33, %f29, 0f47CE4780;
	mov.u32 	%r236, %r240;
	mov.f32 	%f196, %f197;
	@%p33 bra 	$L__BB1_40;
	setp.neu.f32 	%p34, %f29, 0f7F800000;
	@%p34 bra 	$L__BB1_35;
	mov.f32 	%f125, 0f00000000;
	mul.rn.f32 	%f196, %f27, %f125;
	mov.b32 	%r236, 0;
	bra.uni 	$L__BB1_40;
$L__BB1_35:
	mov.b32 	%r57, %f27;
	shl.b32 	%r170, %r57, 8;
	or.b32  	%r58, %r170, -2147483648;
	mov.b64 	%rd109, 0;
	mov.b32 	%r233, 0;
	mov.u64 	%rd107, __cudart_i2opi_f;
	mov.u64 	%rd108, %rd1;
$L__BB1_36:
	.pragma "nounroll";
	ld.global.nc.u32 	%r171, [%rd107];
	mad.wide.u32 	%rd80, %r171, %r58, %rd109;
	shr.u64 	%rd109, %rd80, 32;
	st.local.u32 	[%rd108], %rd80;
	add.s32 	%r233, %r233, 1;
	add.s64 	%rd108, %rd108, 4;
	add.s64 	%rd107, %rd107, 4;
	setp.ne.s32 	%p35, %r233, 6;
	@%p35 bra 	$L__BB1_36;
	shr.u32 	%r172, %r57, 23;
	st.local.u32 	[%rd1+24], %rd109;
	and.b32  	%r61, %r172, 31;
	and.b32  	%r173, %r172, 224;
	add.s32 	%r174, %r173, -128;
	shr.u32 	%r175, %r174, 5;
	mul.wide.u32 	%rd81, %r175, 4;
	sub.s64 	%rd36, %rd1, %rd81;
	ld.local.u32 	%r234, [%rd36+24];
	ld.local.u32 	%r235, [%rd36+20];
	setp.eq.s32 	%p36, %r61, 0;
	@%p36 bra 	$L__BB1_39;
	shf.l.wrap.b32 	%r234, %r235, %r234, %r61;
	ld.local.u32 	%r176, [%rd36+16];
	shf.l.wrap.b32 	%r235, %r176, %r235, %r61;
$L__BB1_39:
	shr.u32 	%r177, %r234, 30;
	shf.l.wrap.b32 	%r178, %r235, %r234, 2;
	shl.b32 	%r179, %r235, 2;
	shr.u32 	%r180, %r178, 31;
	add.s32 	%r181, %r180, %r177;
	neg.s32 	%r182, %r181;
	setp.lt.s32 	%p37, %r57, 0;
	selp.b32 	%r236, %r182, %r181, %p37;
	xor.b32  	%r183, %r178, %r57;
	shr.s32 	%r184, %r178, 31;
	xor.b32  	%r185, %r184, %r178;
	xor.b32  	%r186, %r184, %r179;
	cvt.u64.u32 	%rd82, %r185;
	shl.b64 	%rd83, %rd82, 32;
	cvt.u64.u32 	%rd84, %r186;
	or.b64  	%rd85, %rd83, %rd84;
	cvt.rn.f64.s64 	%fd17, %rd85;
	mul.f64 	%fd18, %fd17, 0d3BF921FB54442D19;
	cvt.rn.f32.f64 	%f123, %fd18;
	neg.f32 	%f124, %f123;
	setp.lt.s32 	%p38, %r183, 0;
	selp.f32 	%f196, %f124, %f123, %p38;
$L__BB1_40:
	setp.ltu.f32 	%p39, %f29, 0f47CE4780;
	mul.rn.f32 	%f126, %f196, %f196;
	and.b32  	%r188, %r236, 1;
	setp.eq.b32 	%p40, %r188, 1;
	selp.f32 	%f127, 0f3F800000, %f196, %p40;
	fma.rn.f32 	%f128, %f126, %f127, 0f00000000;
	fma.rn.f32 	%f129, %f126, 0f37CBAC00, 0fBAB607ED;
	selp.f32 	%f130, %f129, 0fB94D4153, %p40;
	selp.f32 	%f131, 0f3D2AAABB, 0f3C0885E4, %p40;
	fma.rn.f32 	%f132, %f130, %f126, %f131;
	selp.f32 	%f133, 0fBEFFFFFF, 0fBE2AAAA8, %p40;
	fma.rn.f32 	%f134, %f132, %f126, %f133;
	fma.rn.f32 	%f135, %f134, %f128, %f127;
	and.b32  	%r189, %r236, 2;
	setp.eq.s32 	%p41, %r189, 0;
	mov.f32 	%f136, 0f00000000;
	sub.f32 	%f137, %f136, %f135;
	selp.f32 	%f138, %f135, %f137, %p41;
	mul.f32 	%f33, %f26, %f138;
	@%p39 bra 	$L__BB1_48;
	setp.neu.f32 	%p42, %f29, 0f7F800000;
	@%p42 bra 	$L__BB1_43;
	mov.f32 	%f141, 0f00000000;
	mul.rn.f32 	%f197, %f27, %f141;
	mov.b32 	%r240, 0;
	bra.uni 	$L__BB1_48;
$L__BB1_43:
	mov.b32 	%r70, %f27;
	shl.b32 	%r191, %r70, 8;
	or.b32  	%r71, %r191, -2147483648;
	mov.b64 	%rd112, 0;
	mov.b32 	%r237, 0;
	mov.u64 	%rd110, __cudart_i2opi_f;
	mov.u64 	%rd111, %rd1;
$L__BB1_44:
	.pragma "nounroll";
	ld.global.nc.u32 	%r192, [%rd110];
	mad.wide.u32 	%rd88, %r192, %r71, %rd112;
	shr.u64 	%rd112, %rd88, 32;
	st.local.u32 	[%rd111], %rd88;
	add.s32 	%r237, %r237, 1;
	add.s64 	%rd111, %rd111, 4;
	add.s64 	%rd110, %rd110, 4;
	setp.ne.s32 	%p43, %r237, 6;
	@%p43 bra 	$L__BB1_44;
	shr.u32 	%r193, %r70, 23;
	st.local.u32 	[%rd1+24], %rd112;
	and.b32  	%r74, %r193, 31;
	and.b32  	%r194, %r193, 224;
	add.s32 	%r195, %r194, -128;
	shr.u32 	%r196, %r195, 5;
	mul.wide.u32 	%rd89, %r196, 4;
	sub.s64 	%rd43, %rd1, %rd89;
	ld.local.u32 	%r238, [%rd43+24];
	ld.local.u32 	%r239, [%rd43+20];
	setp.eq.s32 	%p44, %r74, 0;
	@%p44 bra 	$L__BB1_47;
	shf.l.wrap.b32 	%r238, %r239, %r238, %r74;
	ld.local.u32 	%r197, [%rd43+16];
	shf.l.wrap.b32 	%r239, %r197, %r239, %r74;
$L__BB1_47:
	shr.u32 	%r198, %r238, 30;
	shf.l.wrap.b32 	%r199, %r239, %r238, 2;
	shl.b32 	%r200, %r239, 2;
	shr.u32 	%r201, %r199, 31;
	add.s32 	%r202, %r201, %r198;
	neg.s32 	%r203, %r202;
	setp.lt.s32 	%p45, %r70, 0;
	selp.b32 	%r240, %r203, %r202, %p45;
	xor.b32  	%r204, %r199, %r70;
	shr.s32 	%r205, %r199, 31;
	xor.b32  	%r206, %r205, %r199;
	xor.b32  	%r207, %r205, %r200;
	cvt.u64.u32 	%rd90, %r206;
	shl.b64 	%rd91, %rd90, 32;
	cvt.u64.u32 	%rd92, %r207;
	or.b64  	%rd93, %rd91, %rd92;
	cvt.rn.f64.s64 	%fd19, %rd93;
	mul.f64 	%fd20, %fd19, 0d3BF921FB54442D19;
	cvt.rn.f32.f64 	%f139, %fd20;
	neg.f32 	%f140, %f139;
	setp.lt.s32 	%p46, %r204, 0;
	selp.f32 	%f197, %f140, %f139, %p46;
$L__BB1_48:
	mul.rn.f32 	%f142, %f197, %f197;
	and.b32  	%r209, %r240, 1;
	setp.eq.b32 	%p47, %r209, 1;
	selp.f32 	%f143, 0f3F800000, %f197, %p47;
	fma.rn.f32 	%f144, %f142, %f143, 0f00000000;
	fma.rn.f32 	%f145, %f142, 0f37CBAC00, 0fBAB607ED;
	selp.f32 	%f146, %f145, 0fB94D4153, %p47;
	selp.f32 	%f147, 0f3D2AAABB, 0f3C0885E4, %p47;
	fma.rn.f32 	%f148, %f146, %f142, %f147;
	selp.f32 	%f149, 0fBEFFFFFF, 0fBE2AAAA8, %p47;
	fma.rn.f32 	%f150, %f148, %f142, %f149;
	fma.rn.f32 	%f151, %f150, %f144, %f143;
	and.b32  	%r210, %r240, 2;
	setp.eq.s32 	%p48, %r210, 0;
	mov.f32 	%f152, 0f00000000;
	sub.f32 	%f153, %f152, %f151;
	selp.f32 	%f154, %f151, %f153, %p48;
	fma.rn.f32 	%f37, %f33, %f154, %f12;
	mov.u32 	%r211, %tid.x;
	neg.s32 	%r212, %r211;
	mov.u32 	%r213, %ntid.x;
	mov.u32 	%r214, %ctaid.x;
	mul.lo.s32 	%r215, %r214, %r213;
	setp.ne.s32 	%p49, %r215, %r212;
	@%p49 bra 	$L__BB1_50;
	sqrt.rn.f32 	%f155, %f37;
	mov.f32 	%f156, 0f3F800000;
	sub.f32 	%f157, %f156, %f37;
	sqrt.rn.f32 	%f158, %f157;
	abs.f32 	%f159, %f158;
	abs.f32 	%f160, %f155;
	setp.gt.f32 	%p50, %f160, %f159;
	selp.f32 	%f161, %f160, %f159, %p50;
	selp.f32 	%f162, %f159, %f160, %p50;
	div.rn.f32 	%f163, %f162, %f161;
	mul.f32 	%f164, %f163, %f163;
	fma.rn.f32 	%f165, %f164, 0f3B33710B, 0fBC807748;
	fma.rn.f32 	%f166, %f165, %f164, 0f3D2CDAB2;
	fma.rn.f32 	%f167, %f166, %f164, 0fBD992D10;
	fma.rn.f32 	%f168, %f167, %f164, 0f3DD9EA6C;
	fma.rn.f32 	%f169, %f168, %f164, 0fBE117CB1;
	fma.rn.f32 	%f170, %f169, %f164, 0f3E4CBCE0;
	fma.rn.f32 	%f171, %f170, %f164, 0fBEAAAA7D;
	mul.f32 	%f172, %f164, %f171;
	fma.rn.f32 	%f173, %f172, %f163, %f163;
	neg.f32 	%f174, %f173;
	mov.b32 	%r216, %f158;
	setp.lt.s32 	%p51, %r216, 0;
	add.f32 	%f175, %f160, %f159;
	selp.f32 	%f176, 0f4016CBE4, 0f3F490FDB, %p51;
	setp.eq.f32 	%p52, %f159, %f160;
	selp.f32 	%f177, %f173, %f174, %p50;
	selp.f32 	%f178, 0f3F6EE581, 0f3FEEE581, %p50;
	fma.rn.f32 	%f179, %f178, 0f3FD774EB, %f177;
	fma.rn.f32 	%f180, 0f3F6EE581, 0f3FD774EB, %f174;
	selp.f32 	%f181, %f180, %f173, %p50;
	selp.f32 	%f182, %f179, %f181, %p51;
	selp.f32 	%f183, %f176, %f182, %p52;
	selp.f32 	%f184, 0f40490FDB, 0f00000000, %p51;
	setp.eq.f32 	%p53, %f161, 0f00000000;
	selp.f32 	%f185, %f184, %f183, %p53;
	copysign.f32 	%f186, %f155, %f185;
	abs.f32 	%f187, %f175;
	setp.nan.f32 	%p54, %f187, %f187;
	selp.f32 	%f188, %f175, %f186, %p54;
	add.f32 	%f189, %f188, %f188;
	mul.f32 	%f190, %f189, 0f45C71800;
	mul.f32 	%f191, %f190, 0f447A0000;
	cvta.to.global.u64 	%rd94, %rd44;
	st.global.f32 	[%rd94], %f191;
$L__BB1_50:
	ret;

}


// ===== COMPILED SASS (sm_100) =====

	.target	sm_100

	.elftype	@"ET_EXEC"


//--------------------- .note.nv.tkinfo           --------------------------
	.section	.note.nv.tkinfo,"",@"SHT_NOTE"
	.sectionflags	@"SHF_NOTE_NV_TKINFO"
	.tkinfo
        /*0018*/ 	.word	0x00000002
        /*0030*/ 	.string	""
        /*0030*/ 	.string	"ptxas"
        /*0030*/ 	.string	"Cuda compilation tools, release 13.0, V13.0.88"
        /*0030*/ 	.string	"Build cuda_13.0.r13.0/compiler.36424714_0"
        /*0030*/ 	.string	"-arch sm_100 -m 64 "



//--------------------- .note.nv.cuinfo           --------------------------
	.section	.note.nv.cuinfo,"",@"SHT_NOTE"
	.sectionflags	@"SHF_NOTE_NV_CUINFO"
        /*0018*/ 	.short	0x0002
        /*001a*/ 	.short	0x0064
        /*001c*/ 	.short	0x0082
	.zero		2


//--------------------- .nv.info                  --------------------------
	.section	.nv.info,"",@"SHT_CUDA_INFO"
	.align	4


	//----- nvinfo : EIATTR_REGCOUNT
	.align		4
        /*0000*/ 	.byte	0x04, 0x2f
        /*0002*/ 	.short	(.L_2 - .L_1)
	.align		4
.L_1:
        /*0004*/ 	.word	index@(relative)
        /*0008*/ 	.word	0x0000000a


	//----- nvinfo : EIATTR_FRAME_SIZE
	.align		4
.L_2:
        /*000c*/ 	.byte	0x04, 0x11
        /*000e*/ 	.short	(.L_4 - .L_3)
	.align		4
.L_3:
        /*0010*/ 	.word	index@($__internal_2_$__cuda_sm20_sqrt_rn_f32_slowpath)
        /*0014*/ 	.word	0x00000000


	//----- nvinfo : EIATTR_FRAME_SIZE
	.align		4
.L_4:
        /*0018*/ 	.byte	0x04, 0x11
        /*001a*/ 	.short	(.L_6 - .L_5)
	.align		4
.L_5:
        /*001c*/ 	.word	index@(relative)
        /*0020*/ 	.word	0x00000000


	//----- nvinfo : EIATTR_REGCOUNT
	.align		4
.L_6:
        /*0024*/ 	.byte	0x04, 0x2f
        /*0026*/ 	.short	(.L_8 - .L_7)
	.align		4
.L_7:
        /*0028*/ 	.word	index@(real)
        /*002c*/ 	.word	0x0000001b


	//----- nvinfo : EIATTR_FRAME_SIZE
	.align		4
.L_8:
        /*0030*/ 	.byte	0x04, 0x11
        /*0032*/ 	.short	(.L_10 - .L_9)
	.align		4
.L_9:
        /*0034*/ 	.word	index@($__internal_1_$__cuda_sm3x_div_rn_noftz_f32_slowpath)
        /*0038*/ 	.word	0x00000000


	//----- nvinfo : EIATTR_FRAME_SIZE
	.align		4
.L_10:
        /*003c*/ 	.byte	0x04, 0x11
        /*003e*/ 	.short	(.L_12 - .L_11)
	.align		4
.L_11:
        /*0040*/ 	.word	index@($__internal_0_$__cuda_sm20_sqrt_rn_f32_slowpath)
        /*0044*/ 	.word	0x00000000


	//----- nvinfo : EIATTR_FRAME_SIZE
	.align		4
.L_12:
        /*0048*/ 	.byte	0x04, 0x11
        /*004a*/ 	.short	(.L_14 - .L_13)
	.align		4
.L_13:
        /*004c*/ 	.word	index@(real)
        /*0050*/ 	.word	0x00000000


	//----- nvinfo : EIATTR_MIN_STACK_SIZE
	.align		4
.L_14:
        /*0054*/ 	.byte	0x04, 0x12
        /*0056*/ 	.short	(.L_16 - .L_15)
	.align		4
.L_15:
        /*0058*/ 	.word	index@(real)
        /*005c*/ 	.word	0x00000000


	//----- nvinfo : EIATTR_MIN_STACK_SIZE
	.align		4
.L_16:
        /*0060*/ 	.byte	0x04, 0x12
        /*0062*/ 	.short	(.L_18 - .L_17)
	.align		4
.L_17:
        /*0064*/ 	.word	index@(relative)
        /*0068*/ 	.word	0x00000000
.L_18:


//--------------------- .nv.compat                --------------------------
	.section	.nv.compat,"",@"SHT_CUDA_COMPAT_INFO"
	.align	4
        /*0000*/ 	.byte	0x02, 0x09, 0x00, 0x00, 0x02, 0x02, 0x01, 0x00, 0x02, 0x05, 0x05, 0x00, 0x03, 0x07, 0x01, 0x01
        /*0010*/ 	.byte	0x02, 0x03, 0x00, 0x00, 0x02, 0x06, 0x01, 0x00, 0x04, 0x0b, 0x08, 0x00, 0x01, 0x00, 0x00, 0x00
        /*0020*/ 	.byte	0x00, 0x00, 0x00, 0x00


//--------------------- .nv.info.real             --------------------------
	.section	.nv.info.real,"",@"SHT_CUDA_INFO"
	.sectionflags	@""
	.align	4


	//----- nvinfo : EIATTR_CUDA_API_VERSION
	.align		4
        /*0000*/ 	.byte	0x04, 0x37
        /*0002*/ 	.short	(.L_20 - .L_19)
.L_19:
        /*0004*/ 	.word	0x00000082


	//----- nvinfo : EIATTR_KPARAM_INFO
	.align		4
.L_20:
        /*0008*/ 	.byte	0x04, 0x17
        /*000a*/ 	.short	(.L_22 - .L_21)
.L_21:
        /*000c*/ 	.word	0x00000000
        /*0010*/ 	.short	0x0004
        /*0012*/ 	.short	0x0010
        /*0014*/ 	.byte	0x00, 0xf5, 0x21, 0x00


	//----- nvinfo : EIATTR_KPARAM_INFO
	.align		4
.L_22:
        /*0018*/ 	.byte	0x04, 0x17
        /*001a*/ 	.short	(.L_24 - .L_23)
.L_23:
        /*001c*/ 	.word	0x00000000
        /*0020*/ 	.short	0x0003
        /*0022*/ 	.short	0x000c
        /*0024*/ 	.byte	0x00, 0xf0, 0x11, 0x00


	//----- nvinfo : EIATTR_KPARAM_INFO
	.align		4
.L_24:
        /*0028*/ 	.byte	0x04, 0x17
        /*002a*/ 	.short	(.L_26 - .L_25)
.L_25:
        /*002c*/ 	.word	0x00000000
        /*0030*/ 	.short	0x0002
        /*0032*/ 	.short	0x0008
        /*0034*/ 	.byte	0x00, 0xf0, 0x11, 0x00


	//----- nvinfo : EIATTR_KPARAM_INFO
	.align		4
.L_26:
        /*0038*/ 	.byte	0x04, 0x17
        /*003a*/ 	.short	(.L_28 - .L_27)
.L_27:
        /*003c*/ 	.word	0x00000000
        /*0040*/ 	.short	0x0001
        /*0042*/ 	.short	0x0004
        /*0044*/ 	.byte	0x00, 0xf0, 0x11, 0x00


	//----- nvinfo : EIATTR_KPARAM_INFO
	.align		4
.L_28:
        /*0048*/ 	.byte	0x04, 0x17
        /*004a*/ 	.short	(.L_30 - .L_29)
.L_29:
        /*004c*/ 	.word	0x00000000
        /*0050*/ 	.short	0x0000
        /*0052*/ 	.short	0x0000
        /*0054*/ 	.byte	0x00, 0xf0, 0x11, 0x00


	//----- nvinfo : EIATTR_SPARSE_MMA_MASK
	.align		4
.L_30:
        /*0058*/ 	.byte	0x03, 0x50
        /*005a*/ 	.short	0x0000


	//----- nvinfo : EIATTR_MAXREG_COUNT
	.align		4
        /*005c*/ 	.byte	0x03, 0x1b
        /*005e*/ 	.short	0x00ff


	//----- nvinfo : EIATTR_MERCURY_ISA_VERSION
	.align		4
        /*0060*/ 	.byte	0x03, 0x5f
        /*0062*/ 	.short	0x0101


	//----- nvinfo : EIATTR_VRC_CTA_INIT_COUNT
	.align		4
        /*0064*/ 	.byte	0x02, 0x4a
	.zero		1
	.zero		1


	//----- nvinfo : EIATTR_EXIT_INSTR_OFFSETS
	.align		4
        /*0068*/ 	.byte	0x04, 0x1c
        /*006a*/ 	.short	(.L_32 - .L_31)


	//   ....[0]....
.L_31:
        /*006c*/ 	.word	0x00002d70


	//   ....[1]....
        /*0070*/ 	.word	0x000031f0


	//----- nvinfo : EIATTR_CRS_STACK_SIZE
	.align		4
.L_32:
        /*0074*/ 	.byte	0x04, 0x1e
        /*0076*/ 	.short	(.L_34 - .L_33)
.L_33:
        /*0078*/ 	.word	0x00000000


	//----- nvinfo : EIATTR_CBANK_PARAM_SIZE
	.align		4
.L_34:
        /*007c*/ 	.byte	0x03, 0x19
        /*007e*/ 	.short	0x0018


	//----- nvinfo : EIATTR_PARAM_CBANK
	.align		4
        /*0080*/ 	.byte	0x04, 0x0a
        /*0082*/ 	.short	(.L_36 - .L_35)
	.align		4
.L_35:
        /*0084*/ 	.word	index@(.nv.constant0.real)
        /*0088*/ 	.short	0x0380
        /*008a*/ 	.short	0x0018


	//----- nvinfo : EIATTR_SW_WAR
	.align		4
.L_36:
        /*008c*/ 	.byte	0x04, 0x36
        /*008e*/ 	.short	(.L_38 - .L_37)
.L_37:
        /*0090*/ 	.word	0x00000008
.L_38:


//--------------------- .nv.info.relative         --------------------------
	.section	.nv.info.relative,"",@"SHT_CUDA_INFO"
	.sectionflags	@""
	.align	4


	//----- nvinfo : EIATTR_CUDA_API_VERSION
	.align		4
        /*0000*/ 	.byte	0x04, 0x37
        /*0002*/ 	.short	(.L_40 - .L_39)
.L_39:
        /*0004*/ 	.word	0x00000082


	//----- nvinfo : EIATTR_KPARAM_INFO
	.align		4
.L_40:
        /*0008*/ 	.byte	0x04, 0x17
        /*000a*/ 	.short	(.L_42 - .L_41)
.L_41:
        /*000c*/ 	.word	0x00000000
        /*0010*/ 	.short	0x0004
        /*0012*/ 	.short	0x0010
        /*0014*/ 	.byte	0x00, 0xf5, 0x21, 0x00


	//----- nvinfo : EIATTR_KPARAM_INFO
	.align		4
.L_42:
        /*0018*/ 	.byte	0x04, 0x17
        /*001a*/ 	.short	(.L_44 - .L_43)
.L_43:
        /*001c*/ 	.word	0x00000000
        /*0020*/ 	.short	0x0003
        /*0022*/ 	.short	0x000c
        /*0024*/ 	.byte	0x00, 0xf0, 0x11, 0x00


	//----- nvinfo : EIATTR_KPARAM_INFO
	.align		4
.L_44:
        /*0028*/ 	.byte	0x04, 0x17
        /*002a*/ 	.short	(.L_46 - .L_45)
.L_45:
        /*002c*/ 	.word	0x00000000
        /*0030*/ 	.short	0x0002
        /*0032*/ 	.short	0x0008
        /*0034*/ 	.byte	0x00, 0xf0, 0x11, 0x00


	//----- nvinfo : EIATTR_KPARAM_INFO
	.align		4
.L_46:
        /*0038*/ 	.byte	0x04, 0x17
        /*003a*/ 	.short	(.L_48 - .L_47)
.L_47:
        /*003c*/ 	.word	0x00000000
        /*0040*/ 	.short	0x0001
        /*0042*/ 	.short	0x0004
        /*0044*/ 	.byte	0x00, 0xf0, 0x11, 0x00


	//----- nvinfo : EIATTR_KPARAM_INFO
	.align		4
.L_48:
        /*0048*/ 	.byte	0x04, 0x17
        /*004a*/ 	.short	(.L_50 - .L_49)
.L_49:
        /*004c*/ 	.word	0x00000000
        /*0050*/ 	.short	0x0000
        /*0052*/ 	.short	0x0000
        /*0054*/ 	.byte	0x00, 0xf0, 0x11, 0x00


	//----- nvinfo : EIATTR_SPARSE_MMA_MASK
	.align		4
.L_50:
        /*0058*/ 	.byte	0x03, 0x50
        /*005a*/ 	.short	0x0000


	//----- nvinfo : EIATTR_MAXREG_COUNT
	.align		4
        /*005c*/ 	.byte	0x03, 0x1b
        /*005e*/ 	.short	0x00ff


	//----- nvinfo : EIATTR_MERCURY_ISA_VERSION
	.align		4
        /*0060*/ 	.byte	0x03, 0x5f
        /*0062*/ 	.short	0x0101


	//----- nvinfo : EIATTR_VRC_CTA_INIT_COUNT
	.align		4
        /*0064*/ 	.byte	0x02, 0x4a
	.zero		1
	.zero		1


	//----- nvinfo : EIATTR_EXIT_INSTR_OFFSETS
	.align		4
        /*0068*/ 	.byte	0x04, 0x1c
        /*006a*/ 	.short	(.L_52 - .L_51)


	//   ....[0]....
.L_51:
        /*006c*/ 	.word	0x000000d0


	//   ....[1]....
        /*0070*/ 	.word	0x000001c0


	//----- nvinfo : EIATTR_CRS_STACK_SIZE
	.align		4
.L_52:
        /*0074*/ 	.byte	0x04, 0x1e
        /*0076*/ 	.short	(.L_54 - .L_53)
.L_53:
        /*0078*/ 	.word	0x00000000


	//----- nvinfo : EIATTR_CBANK_PARAM_SIZE
	.align		4
.L_54:
        /*007c*/ 	.byte	0x03, 0x19
        /*007e*/ 	.short	0x0018


	//----- nvinfo : EIATTR_PARAM_CBANK
	.align		4
        /*0080*/ 	.byte	0x04, 0x0a
        /*0082*/ 	.short	(.L_56 - .L_55)
	.align		4
.L_55:
        /*0084*/ 	.word	index@(.nv.constant0.relative)
        /*0088*/ 	.short	0x0380
        /*008a*/ 	.short	0x0018


	//----- nvinfo : EIATTR_SW_WAR
	.align		4
.L_56:
        /*008c*/ 	.byte	0x04, 0x36
        /*008e*/ 	.short	(.L_58 - .L_57)
.L_57:
        /*0090*/ 	.word	0x00000008
.L_58:


//--------------------- .nv.callgraph             --------------------------
	.section	.nv.callgraph,"",@"SHT_CUDA_CALLGRAPH"
	.align	4
	.sectionentsize	8
	.align		4
        /*0000*/ 	.word	0x00000000
	.align		4
        /*0004*/ 	.word	0xffffffff
	.align		4
        /*0008*/ 	.word	0x00000000
	.align		4
        /*000c*/ 	.word	0xfffffffe
	.align		4
        /*0010*/ 	.word	0x00000000
	.align		4
        /*0014*/ 	.word	0xfffffffd
	.align		4
        /*0018*/ 	.word	0x00000000
	.align		4
        /*001c*/ 	.word	0xfffffffc


//--------------------- .nv.constant4             --------------------------
	.section	.nv.constant4,"a",@progbits
	.align	8
	.align		8
.nv.constant4:
        /*0000*/ 	.dword	__cudart_i2opi_f


//--------------------- .text.real                --------------------------
	.section	.text.real,"ax",@progbits
	.align	128
        .global         real
        .type           real,@function
        .size           real,(.L_x_38 - real)
        .other          real,@"STO_CUDA_ENTRY STV_DEFAULT"
real:
.text.real:
[----:B------:R-:W-:Y:S08]  /*0000*/  LDC R1, c[0x0][0x37c] ;  /* 0x0000df00ff017b82 */ /* 0x000ff00000000800 */
[----:B------:R-:W0:Y:S01]  /*0010*/  LDC R7, c[0x0][0x380] ;  /* 0x0000e000ff077b82 */ /* 0x000e220000000800 */
[----:B------:R-:W0:Y:S01]  /*0020*/  LDCU UR5, c[0x0][0x388] ;  /* 0x00007100ff0577ac */ /* 0x000e220008000800 */
[----:B------:R-:W-:Y:S01]  /*0030*/  UMOV UR10, 0xa2529e84 ;  /* 0xa2529e84000a7882 */ /* 0x000fe20000000000 */
[----:B------:R-:W-:Y:S01]  /*0040*/  UMOV UR11, 0x3f91df46 ;  /* 0x3f91df46000b7882 */ /* 0x000fe20000000000 */
[----:B------:R-:W1:Y:S01]  /*0050*/  LDCU.64 UR6, c[0x0][0x358] ;  /* 0x00006b00ff0677ac */ /* 0x000e620008000a00 */
[----:B0-----:R-:W-:-:S04]  /*0060*/  FADD R0, -R7, UR5 ;  /* 0x0000000507007e21 */ /* 0x001fc80008000100 */
[----:B------:R-:W0:Y:S02]  /*0070*/  F2F.F64.F32 R2, R0 ;  /* 0x0000000000027310 */ /* 0x000e240000201800 */
[----:B0-----:R-:W-:-:S10]  /*0080*/  DMUL R2, R2, UR10 ;  /* 0x0000000a02027c28 */ /* 0x001fd40008000000 */
[----:B------:R-:W0:Y:S02]  /*0090*/  F2F.F32.F64 R2, R2 ;  /* 0x0000000200027310 */ /* 0x000e240000301000 */
[----:B0-----:R-:W-:-:S04]  /*00a0*/  FMUL R6, R2, 0.5 ;  /* 0x3f00000002067820 */ /* 0x001fc80000400000 */
[C---:B------:R-:W-:Y:S01]  /*00b0*/  FMUL R4, R6.reuse, 0.63661974668502807617 ;  /* 0x3f22f98306047820 */ /* 0x040fe20000400000 */
[----:B------:R-:W-:-:S03]  /*00c0*/  FSETP.GE.AND P0, PT, |R6|, 105615, PT ;  /* 0x47ce47800600780b */ /* 0x000fc60003f06200 */
[----:B------:R-:W0:Y:S01]  /*00d0*/  F2I.NTZ R11, R4 ;  /* 0x00000004000b7305 */ /* 0x000e220000203100 */
[----:B------:R-:W-:Y:S02]  /*00e0*/  P2R R2, PR, RZ, 0x1 ;  /* 0x00000001ff027803 */ /* 0x000fe40000000000 */
[----:B0-----:R-:W-:Y:S01]  /*00f0*/  I2FP.F32.S32 R5, R11 ;  /* 0x0000000b00057245 */ /* 0x001fe20000201400 */
[----:B------:R-:W-:-:S04]  /*0100*/  IMAD.MOV.U32 R9, RZ, RZ, R11 ;  /* 0x000000ffff097224 */ /* 0x000fc800078e000b */
[----:B------:R-:W-:-:S04]  /*0110*/  FFMA R8, R5, -1.5707962512969970703, R6 ;  /* 0xbfc90fda05087823 */ /* 0x000fc80000000006 */
[----:B------:R-:W-:-:S04]  /*0120*/  FFMA R8, R5, -7.5497894158615963534e-08, R8 ;  /* 0xb3a2216805087823 */ /* 0x000fc80000000008 */
[----:B------:R-:W-:-:S04]  /*0130*/  FFMA R10, R5, -5.3903029534742383927e-15, R8 ;  /* 0xa7c234c5050a7823 */ /* 0x000fc80000000008 */
[----:B------:R-:W-:Y:S01]  /*0140*/  IMAD.MOV.U32 R0, RZ, RZ, R10 ;  /* 0x000000ffff007224 */ /* 0x000fe200078e000a */
[----:B-1----:R-:W-:Y:S06]  /*0150*/  @!P0 BRA `(.L_x_0) ;  /* 0x0000000400788947 */ /* 0x002fec0003800000 */
[----:B------:R-:W-:-:S13]  /*0160*/  FSETP.NEU.AND P0, PT, |R6|, +INF , PT ;  /* 0x7f8000000600780b */ /* 0x000fda0003f0d200 */
[----:B------:R-:W-:Y:S01]  /*0170*/  @!P0 FMUL R0, RZ, R6 ;  /* 0x00000006ff008220 */ /* 0x000fe20000400000 */
[----:B------:R-:W-:Y:S01]  /*0180*/  @!P0 IMAD.MOV.U32 R11, RZ, RZ, RZ ;  /* 0x000000ffff0b8224 */ /* 0x000fe200078e00ff */
[----:B------:R-:W-:Y:S06]  /*0190*/  @!P0 BRA `(.L_x_0) ;  /* 0x0000000400688947 */ /* 0x000fec0003800000 */
[----:B------:R-:W-:Y:S01]  /*01a0*/  IMAD.SHL.U32 R2, R6, 0x100, RZ ;  /* 0x0000010006027824 */ /* 0x000fe200078e00ff */
[----:B------:R-:W-:Y:S01]  /*01b0*/  MOV R8, RZ ;  /* 0x000000ff00087202 */ /* 0x000fe20000000f00 */
[----:B------:R-:W-:Y:S01]  /*01c0*/  IMAD.MOV.U32 R0, RZ, RZ, RZ ;  /* 0x000000ffff007224 */ /* 0x000fe200078e00ff */
[----:B------:R-:W0:Y:S01]  /*01d0*/  LDCU.64 UR8, c[0x4][URZ] ;  /* 0x01000000ff0877ac */ /* 0x000e220008000a00 */
[----:B------:R-:W-:Y:S01]  /*01e0*/  IMAD.MOV.U32 R11, RZ, RZ, RZ ;  /* 0x000000ffff0b7224 */ /* 0x000fe200078e00ff */
[----:B------:R-:W-:Y:S01]  /*01f0*/  LOP3.LUT R3, R2, 0x80000000, RZ, 0xfc, !PT ;  /* 0x8000000002037812 */ /* 0x000fe200078efcff */
[----:B------:R-:W-:-:S06]  /*0200*/  UMOV UR4, URZ ;  /* 0x000000ff00047c82 */ /* 0x000fcc0008000000 */
.L_x_1:
[----:B0-----:R-:W-:Y:S02]  /*0210*/  IMAD.U32 R12, RZ, RZ, UR8 ;  /* 0x00000008ff0c7e24 */ /* 0x001fe4000f8e00ff */
[----:B------:R-:W-:-:S05]  /*0220*/  IMAD.U32 R13, RZ, RZ, UR9 ;  /* 0x00000009ff0d7e24 */ /* 0x000fca000f8e00ff */
[----:B------:R-:W2:Y:S01]  /*0230*/  LDG.E.CONSTANT R4, desc[UR6][R12.64] ;  /* 0x000000060c047981 */ /* 0x000ea2000c1e9900 */
[----:B------:R-:W-:Y:S01]  /*0240*/  UIADD3 UR4, UPT, UPT, UR4, 0x1, URZ ;  /* 0x0000000104047890 */ /* 0x000fe2000fffe0ff */
[C---:B------:R-:W-:Y:S01]  /*0250*/  ISETP.EQ.AND P0, PT, R8.reuse, RZ, PT ;  /* 0x000000ff0800720c */ /* 0x040fe20003f02270 */
[----:B------:R-:W-:Y:S01]  /*0260*/  UIADD3 UR8, UP1, UPT, UR8, 0x4, URZ ;  /* 0x0000000408087890 */ /* 0x000fe2000ff3e0ff */
[C---:B------:R-:W-:Y:S01]  /*0270*/  ISETP.EQ.AND P1, PT, R8.reuse, 0x4, PT ;  /* 0x000000040800780c */ /* 0x040fe20003f22270 */
[----:B------:R-:W-:Y:S01]  /*0280*/  UISETP.NE.AND UP0, UPT, UR4, 0x6, UPT ;  /* 0x000000060400788c */ /* 0x000fe2000bf05270 */
[C---:B------:R-:W-:Y:S01]  /*0290*/  ISETP.EQ.AND P3, PT, R8.reuse, 0xc, PT ;  /* 0x0000000c0800780c */ /* 0x040fe20003f62270 */
[----:B------:R-:W-:Y:S01]  /*02a0*/  UIADD3.X UR9, UPT, UPT, URZ, UR9, URZ, UP1, !UPT ;  /* 0x00000009ff097290 */ /* 0x000fe20008ffe4ff */
[C---:B------:R-:W-:Y:S02]  /*02b0*/  ISETP.EQ.AND P4, PT, R8.reuse, 0x10, PT ;  /* 0x000000100800780c */ /* 0x040fe40003f82270 */
[----:B------:R-:W-:Y:S01]  /*02c0*/  ISETP.EQ.AND P5, PT, R8, 0x14, PT ;  /* 0x000000140800780c */ /* 0x000fe20003fa2270 */
[----:B--2---:R-:W-:-:S03]  /*02d0*/  IMAD.WIDE.U32 R4, R4, R3, RZ ;  /* 0x0000000304047225 */ /* 0x004fc600078e00ff */
[----:B------:R-:W-:-:S05]  /*02e0*/  IADD3 R4, P2, PT, R4, R0, RZ ;  /* 0x0000000004047210 */ /* 0x000fca0007f5e0ff */
[----:B------:R-:W-:Y:S01]  /*02f0*/  @P3 MOV R16, R4 ;  /* 0x0000000400103202 */ /* 0x000fe20000000f00 */
[----:B------:R-:W-:Y:S01]  /*0300*/  IMAD.X R0, R5, 0x1, R11, P2 ;  /* 0x0000000105007824 */ /* 0x000fe200010e060b */
[C---:B------:R-:W-:Y:S01]  /*0310*/  ISETP.EQ.AND P2, PT, R8.reuse, 0x8, PT ;  /* 0x000000080800780c */ /* 0x040fe20003f42270 */
[--C-:B------:R-:W-:Y:S02]  /*0320*/  @P0 IMAD.MOV.U32 R2, RZ, RZ, R4.reuse ;  /* 0x000000ffff020224 */ /* 0x100fe400078e0004 */
[--C-:B------:R-:W-:Y:S02]  /*0330*/  @P1 IMAD.MOV.U32 R14, RZ, RZ, R4.reuse ;  /* 0x000000ffff0e1224 */ /* 0x100fe400078e0004 */
[--C-:B------:R-:W-:Y:S02]  /*0340*/  @P4 IMAD.MOV.U32 R17, RZ, RZ, R4.reuse ;  /* 0x000000ffff114224 */ /* 0x100fe400078e0004 */
[----:B------:R-:W-:Y:S02]  /*0350*/  @P5 IMAD.MOV.U32 R18, RZ, RZ, R4 ;  /* 0x000000ffff125224 */ /* 0x000fe400078e0004 */
[----:B------:R-:W-:-:S04]  /*0360*/  VIADD R8, R8, 0x4 ;  /* 0x0000000408087836 */ /* 0x000fc80000000000 */
[----:B------:R-:W-:Y:S01]  /*0370*/  @P2 IMAD.MOV.U32 R15, RZ, RZ, R4 ;  /* 0x000000ffff0f2224 */ /* 0x000fe200078e0004 */
[----:B------:R-:W-:Y:S06]  /*0380*/  BRA.U UP0, `(.L_x_1) ;  /* 0xfffffffd00a07547 */ /* 0x000fec000b83ffff */
[----:B------:R-:W-:-:S04]  /*0390*/  SHF.R.U32.HI R3, RZ, 0x17, R6 ;  /* 0x00000017ff037819 */ /* 0x000fc80000011606 */
[C---:B------:R-:W-:Y:S02]  /*03a0*/  LOP3.LUT R4, R3.reuse, 0xe0, RZ, 0xc0, !PT ;  /* 0x000000e003047812 */ /* 0x040fe400078ec0ff */
[----:B------:R-:W-:-:S03]  /*03b0*/  LOP3.LUT P6, RZ, R3, 0x1f, RZ, 0xc0, !PT ;  /* 0x0000001f03ff7812 */ /* 0x000fc600078cc0ff */
[----:B------:R-:W-:-:S05]  /*03c0*/  VIADD R4, R4, 0xffffff80 ;  /* 0xffffff8004047836 */ /* 0x000fca0000000000 */
[----:B------:R-:W-:-:S05]  /*03d0*/  SHF.R.U32.HI R4, RZ, 0x5, R4 ;  /* 0x00000005ff047819 */ /* 0x000fca0000011604 */
[----:B------:R-:W-:-:S05]  /*03e0*/  IMAD.U32 R11, R4, -0x4, RZ ;  /* 0xfffffffc040b7824 */ /* 0x000fca00078e00ff */
[C---:B------:R-:W-:Y:S02]  /*03f0*/  ISETP.EQ.AND P3, PT, R11.reuse, -0x18, PT ;  /* 0xffffffe80b00780c */ /* 0x040fe40003f62270 */
[C---:B------:R-:W-:Y:S02]  /*0400*/  ISETP.EQ.AND P4, PT, R11.reuse, -0x14, PT ;  /* 0xffffffec0b00780c */ /* 0x040fe40003f82270 */
[C---:B------:R-:W-:Y:S02]  /*0410*/  ISETP.EQ.AND P0, PT, R11.reuse, -0x10, PT ;  /* 0xfffffff00b00780c */ /* 0x040fe40003f02270 */
[C---:B------:R-:W-:Y:S02]  /*0420*/  ISETP.EQ.AND P1, PT, R11.reuse, -0xc, PT ;  /* 0xfffffff40b00780c */ /* 0x040fe40003f22270 */
[C---:B------:R-:W-:Y:S02]  /*0430*/  ISETP.EQ.AND P2, PT, R11.reuse, -0x8, PT ;  /* 0xfffffff80b00780c */ /* 0x040fe40003f42270 */
[----:B------:R-:W-:-:S03]  /*0440*/  ISETP.EQ.AND P5, PT, R11, 0x4, PT ;  /* 0x000000040b00780c */ /* 0x000fc60003fa2270 */
[----:B------:R-:W-:Y:S01]  /*0450*/  @P3 IMAD.MOV.U32 R4, RZ, RZ, R2 ;  /* 0x000000ffff043224 */ /* 0x000fe200078e0002 */
[C---:B------:R-:W-:Y:S01]  /*0460*/  ISETP.EQ.AND P3, PT, R11.reuse, -0x4, PT ;  /* 0xfffffffc0b00780c */ /* 0x040fe20003f62270 */
[----:B------:R-:W-:Y:S01]  /*0470*/  @P4 IMAD.MOV.U32 R4, RZ, RZ, R14 ;  /* 0x000000ffff044224 */ /* 0x000fe200078e000e */
[----:B------:R-:W-:Y:S01]  /*0480*/  @P4 MOV R5, R2 ;  /* 0x0000000200054202 */ /* 0x000fe20000000f00 */
[--C-:B------:R-:W-:Y:S01]  /*0490*/  @P0 IMAD.MOV.U32 R4, RZ, RZ, R15.reuse ;  /* 0x000000ffff040224 */ /* 0x100fe200078e000f */
[----:B------:R-:W-:Y:S01]  /*04a0*/  ISETP.EQ.AND P4, PT, R11, RZ, PT ;  /* 0x000000ff0b00720c */ /* 0x000fe20003f82270 */
[----:B------:R-:W-:Y:S02]  /*04b0*/  @P1 IMAD.MOV.U32 R4, RZ, RZ, R16 ;  /* 0x000000ffff041224 */ /* 0x000fe400078e0010 */
[----:B------:R-:W-:Y:S01]  /*04c0*/  @P2 MOV R4, R17 ;  /* 0x0000001100042202 */ /* 0x000fe20000000f00 */
[----:B------:R-:W-:Y:S02]  /*04d0*/  @P0 IMAD.MOV.U32 R5, RZ, RZ, R14 ;  /* 0x000000ffff050224 */ /* 0x000fe400078e000e */
[----:B------:R-:W-:-:S02]  /*04e0*/  @P1 IMAD.MOV.U32 R5, RZ, RZ, R15 ;  /* 0x000000ffff051224 */ /* 0x000fc400078e000f */
[----:B------:R-:W-:Y:S02]  /*04f0*/  @P2 IMAD.MOV.U32 R5, RZ, RZ, R16 ;  /* 0x000000ffff052224 */ /* 0x000fe400078e0010 */
[----:B------:R-:W-:Y:S02]  /*0500*/  @P3 IMAD.MOV.U32 R4, RZ, RZ, R18 ;  /* 0x000000ffff043224 */ /* 0x000fe400078e0012 */
[----:B------:R-:W-:Y:S02]  /*0510*/  @P3 IMAD.MOV.U32 R5, RZ, RZ, R17 ;  /* 0x000000ffff053224 */ /* 0x000fe400078e0011 */
[----:B------:R-:W-:Y:S02]  /*0520*/  @P4 IMAD.MOV.U32 R4, RZ, RZ, R0 ;  /* 0x000000ffff044224 */ /* 0x000fe400078e0000 */
[----:B------:R-:W-:Y:S02]  /*0530*/  @P4 IMAD.MOV.U32 R5, RZ, RZ, R18 ;  /* 0x000000ffff054224 */ /* 0x000fe400078e0012 */
[----:B------:R-:W-:-:S02]  /*0540*/  @P5 IMAD.MOV.U32 R5, RZ, RZ, R0 ;  /* 0x000000ffff055224 */ /* 0x000fc400078e0000 */
[----:B------:R-:W-:Y:S01]  /*0550*/  IMAD.MOV.U32 R8, RZ, RZ, R4 ;  /* 0x000000ffff087224 */ /* 0x000fe200078e0004 */
[----:B------:R-:W-:Y:S06]  /*0560*/  @!P6 BRA `(.L_x_2) ;  /* 0x00000000002ce947 */ /* 0x000fec0003800000 */
[----:B------:R-:W-:Y:S01]  /*0570*/  @P0 MOV R4, R2 ;  /* 0x0000000200040202 */ /* 0x000fe20000000f00 */
[----:B------:R-:W-:Y:S01]  /*0580*/  @P1 IMAD.MOV.U32 R4, RZ, RZ, R14 ;  /* 0x000000ffff041224 */ /* 0x000fe200078e000e */
[----:B------:R-:W-:Y:S01]  /*0590*/  ISETP.EQ.AND P0, PT, R11, 0x8, PT ;  /* 0x000000080b00780c */ /* 0x000fe20003f02270 */
[----:B------:R-:W-:Y:S01]  /*05a0*/  @P2 IMAD.MOV.U32 R4, RZ, RZ, R15 ;  /* 0x000000ffff042224 */ /* 0x000fe200078e000f */
[----:B------:R-:W-:Y:S01]  /*05b0*/  LOP3.LUT R3, R3, 0x1f, RZ, 0xc0, !PT ;  /* 0x0000001f03037812 */ /* 0x000fe200078ec0ff */
[----:B------:R-:W-:Y:S02]  /*05c0*/  @P3 IMAD.MOV.U32 R4, RZ, RZ, R16 ;  /* 0x000000ffff043224 */ /* 0x000fe400078e0010 */
[----:B------:R-:W-:Y:S01]  /*05d0*/  @P4 IMAD.MOV.U32 R4, RZ, RZ, R17 ;  /* 0x000000ffff044224 */ /* 0x000fe200078e0011 */
[----:B------:R-:W-:Y:S01]  /*05e0*/  SHF.L.W.U32.HI R8, R5, R3, R8 ;  /* 0x0000000305087219 */ /* 0x000fe20000010e08 */
[----:B------:R-:W-:-:S06]  /*05f0*/  @P5 IMAD.MOV.U32 R4, RZ, RZ, R18 ;  /* 0x000000ffff045224 */ /* 0x000fcc00078e0012 */
[----:B------:R-:W-:-:S05]  /*0600*/  @P0 IMAD.MOV.U32 R4, RZ, RZ, R0 ;  /* 0x000000ffff040224 */ /* 0x000fca00078e0000 */
[----:B------:R-:W-:-:S07]  /*0610*/  SHF.L.W.U32.HI R5, R4, R3, R5 ;  /* 0x0000000304057219 */ /* 0x000fce0000010e05 */
.L_x_2:
[C---:B------:R-:W-:Y:S01]  /*0620*/  SHF.L.W.U32.HI R11, R5.reuse, 0x2, R8 ;  /* 0x00000002050b7819 */ /* 0x040fe20000010e08 */
[----:B------:R-:W-:Y:S01]  /*0630*/  UMOV UR8, 0x54442d19 ;  /* 0x54442d1900087882 */ /* 0x000fe20000000000 */
[----:B------:R-:W-:Y:S01]  /*0640*/  SHF.L.U32 R5, R5, 0x2, RZ ;  /* 0x0000000205057819 */ /* 0x000fe200000006ff */
[----:B------:R-:W-:Y:S01]  /*0650*/  UMOV UR9, 0x3bf921fb ;  /* 0x3bf921fb00097882 */ /* 0x000fe20000000000 */
[----:B------:R-:W-:Y:S02]  /*0660*/  SHF.R.S32.HI R0, RZ, 0x1f, R11 ;  /* 0x0000001fff007819 */ /* 0x000fe4000001140b */
[----:B------:R-:W-:Y:S02]  /*0670*/  ISETP.GE.AND P0, PT, R6, RZ, PT ;  /* 0x000000ff0600720c */ /* 0x000fe40003f06270 */
[C---:B------:R-:W-:Y:S02]  /*0680*/  LOP3.LUT R12, R0.reuse, R5, RZ, 0x3c, !PT ;  /* 0x00000005000c7212 */ /* 0x040fe400078e3cff */
[----:B------:R-:W-:-:S02]  /*0690*/  LOP3.LUT R13, R0, R11, RZ, 0x3c, !PT ;  /* 0x0000000b000d7212 */ /* 0x000fc400078e3cff */
[----:B------:R-:W-:Y:S02]  /*06a0*/  SHF.R.U32.HI R8, RZ, 0x1e, R8 ;  /* 0x0000001eff087819 */ /* 0x000fe40000011608 */
[----:B------:R-:W0:Y:S01]  /*06b0*/  I2F.F64.S64 R4, R12 ;  /* 0x0000000c00047312 */ /* 0x000e220000301c00 */
[C---:B------:R-:W-:Y:S02]  /*06c0*/  LOP3.LUT R0, R11.reuse, R6, RZ, 0x3c, !PT ;  /* 0x000000060b007212 */ /* 0x040fe400078e3cff */
[----:B------:R-:W-:Y:S02]  /*06d0*/  LEA.HI R11, R11, R8, RZ, 0x1 ;  /* 0x000000080b0b7211 */ /* 0x000fe400078f08ff */
[----:B------:R-:W-:-:S03]  /*06e0*/  ISETP.GE.AND P1, PT, R0, RZ, PT ;  /* 0x000000ff0000720c */ /* 0x000fc60003f26270 */
[----:B------:R-:W-:-:S04]  /*06f0*/  IMAD.MOV R0, RZ, RZ, -R11 ;  /* 0x000000ffff007224 */ /* 0x000fc800078e0a0b */
[----:B------:R-:W-:Y:S01]  /*0700*/  @!P0 IMAD.MOV.U32 R11, RZ, RZ, R0 ;  /* 0x000000ffff0b8224 */ /* 0x000fe200078e0000 */
[----:B0-----:R-:W-:-:S10]  /*0710*/  DMUL R4, R4, UR8 ;  /* 0x0000000804047c28 */ /* 0x001fd40008000000 */
[----:B------:R-:W0:Y:S02]  /*0720*/  F2F.F32.F64 R4, R4 ;  /* 0x0000000400047310 */ /* 0x000e240000301000 */
[----:B0-----:R-:W-:-:S07]  /*0730*/  FSEL R0, -R4, R4, !P1 ;  /* 0x0000000404007208 */ /* 0x001fce0004800100 */
.L_x_0:
[----:B------:R-:W-:Y:S01]  /*0740*/  LOP3.LUT R4, R11, 0x1, RZ, 0xc0, !PT ;  /* 0x000000010b047812 */ /* 0x000fe200078ec0ff */
[----:B------:R-:W-:Y:S02]  /*0750*/  IMAD.MOV.U32 R3, RZ, RZ, 0x37cbac00 ;  /* 0x37cbac00ff037424 */ /* 0x000fe400078e00ff */
[----:B------:R-:W-:Y:S01]  /*0760*/  FMUL R8, R0, R0 ;  /* 0x0000000000087220 */ /* 0x000fe20000400000 */
[----:B------:R-:W-:Y:S01]  /*0770*/  IMAD.MOV.U32 R5, RZ, RZ, 0x3effffff ;  /* 0x3effffffff057424 */ /* 0x000fe200078e00ff */
[----:B------:R-:W-:Y:S01]  /*0780*/  ISETP.NE.U32.AND P0, PT, R4, 0x1, PT ;  /* 0x000000010400780c */ /* 0x000fe20003f05070 */
[----:B------:R-:W-:Y:S02]  /*0790*/  IMAD.MOV.U32 R4, RZ, RZ, 0x3d2aaabb ;  /* 0x3d2aaabbff047424 */ /* 0x000fe400078e00ff */
[----:B------:R-:W-:Y:S01]  /*07a0*/  FFMA R12, R8, R3, -0.0013887860113754868507 ;  /* 0xbab607ed080c7423 */ /* 0x000fe20000000003 */
[----:B------:R-:W-:Y:S02]  /*07b0*/  FSETP.GE.AND P2, PT, |R6|, 105615, PT ;  /* 0x47ce47800600780b */ /* 0x000fe40003f46200 */
[----:B------:R-:W-:-:S02]  /*07c0*/  FSEL R0, R0, 1, P0 ;  /* 0x3f80000000007808 */ /* 0x000fc40000000000 */
[----:B------:R-:W-:Y:S02]  /*07d0*/  FSEL R13, R12, -0.00019574658654164522886, !P0 ;  /* 0xb94d41530c0d7808 */ /* 0x000fe40004000000 */
[----:B------:R-:W-:Y:S02]  /*07e0*/  FSEL R19, R4, 0.0083327032625675201416, !P0 ;  /* 0x3c0885e404137808 */ /* 0x000fe40004000000 */
[----:B------:R-:W-:Y:S01]  /*07f0*/  LOP3.LUT P1, RZ, R11, 0x2, RZ, 0xc0, !PT ;  /* 0x000000020bff7812 */ /* 0x000fe2000782c0ff */
[C---:B------:R-:W-:Y:S01]  /*0800*/  FFMA R11, R8.reuse, R0, RZ ;  /* 0x00000000080b7223 */ /* 0x040fe200000000ff */
[----:B------:R-:W-:Y:S01]  /*0810*/  FSEL R12, -R5, -0.16666662693023681641, !P0 ;  /* 0xbe2aaaa8050c7808 */ /* 0x000fe20004000100 */
[----:B------:R-:W-:-:S04]  /*0820*/  FFMA R13, R8, R13, R19 ;  /* 0x0000000d080d7223 */ /* 0x000fc80000000013 */
[----:B------:R-:W-:-:S04]  /*0830*/  FFMA R8, R8, R13, R12 ;  /* 0x0000000d08087223 */ /* 0x000fc8000000000c */
[----:B------:R-:W-:-:S04]  /*0840*/  FFMA R8, R11, R8, R0 ;  /* 0x000000080b087223 */ /* 0x000fc80000000000 */
[----:B------:R-:W-:Y:S01]  /*0850*/  @P1 FADD R8, RZ, -R8 ;  /* 0x80000008ff081221 */ /* 0x000fe20000000000 */
[----:B------:R-:W-:Y:S06]  /*0860*/  @!P2 BRA `(.L_x_3) ;  /* 0x000000040074a947 */ /* 0x000fec0003800000 */
[----:B------:R-:W-:-:S13]  /*0870*/  FSETP.NEU.AND P0, PT, |R6|, +INF , PT ;  /* 0x7f8000000600780b */ /* 0x000fda0003f0d200 */
[----:B------:R-:W-:Y:S01]  /*0880*/  @!P0 FMUL R10, RZ, R6 ;  /* 0x00000006ff0a8220 */ /* 0x000fe20000400000 */
[----:B------:R-:W-:Y:S01]  /*0890*/  @!P0 IMAD.MOV.U32 R9, RZ, RZ, RZ ;  /* 0x000000ffff098224 */ /* 0x000fe200078e00ff */
[----:B------:R-:W-:Y:S06]  /*08a0*/  @!P0 BRA `(.L_x_3) ;  /* 0x0000000400648947 */ /* 0x000fec0003800000 */
[----:B------:R-:W-:Y:S01]  /*08b0*/  SHF.L.U32 R0, R6, 0x8, RZ ;  /* 0x0000000806007819 */ /* 0x000fe200000006ff */
[----:B------:R-:W-:Y:S01]  /*08c0*/  IMAD.MOV.U32 R9, RZ, RZ, RZ ;  /* 0x000000ffff097224 */ /* 0x000fe200078e00ff */
[----:B------:R-:W0:Y:S01]  /*08d0*/  LDCU.64 UR8, c[0x4][URZ] ;  /* 0x01000000ff0877ac */ /* 0x000e220008000a00 */
[----:B------:R-:W-:Y:S01]  /*08e0*/  IMAD.MOV.U32 R19, RZ, RZ, RZ ;  /* 0x000000ffff137224 */ /* 0x000fe200078e00ff */
[----:B------:R-:W-:Y:S01]  /*08f0*/  LOP3.LUT R21, R0, 0x80000000, RZ, 0xfc, !PT ;  /* 0x8000000000157812 */ /* 0x000fe200078efcff */
[----:B------:R-:W-:Y:S01]  /*0900*/  IMAD.MOV.U32 R20, RZ, RZ, RZ ;  /* 0x000000ffff147224 */ /* 0x000fe200078e00ff */
[----:B------:R-:W-:-:S06]  /*0910*/  UMOV UR4, URZ ;  /* 0x000000ff00047c82 */ /* 0x000fcc0008000000 */
.L_x_4:
        /* <DEDUP_REMOVED lines=11> */
[----:B------:R-:W-:-:S02]  /*09d0*/  ISETP.EQ.AND P4, PT, R20, 0x10, PT ;  /* 0x000000101400780c */ /* 0x000fc40003f82270 */
[C---:B------:R-:W-:Y:S01]  /*09e0*/  ISETP.EQ.AND P5, PT, R20.reuse, 0x14, PT ;  /* 0x000000141400780c */ /* 0x040fe20003fa2270 */
[----:B------:R-:W-:Y:S02]  /*09f0*/  VIADD R20, R20, 0x4 ;  /* 0x0000000414147836 */ /* 0x000fe40000000000 */
[----:B--2---:R-:W-:-:S03]  /*0a00*/  IMAD.WIDE.U32 R10, R10, R21, RZ ;  /* 0x000000150a0a7225 */ /* 0x004fc600078e00ff */
[----:B------:R-:W-:-:S04]  /*0a10*/  IADD3 R0, P6, PT, R10, R9, RZ ;  /* 0x000000090a007210 */ /* 0x000fc80007fde0ff */
[----:B------:R-:W-:Y:S01]  /*0a20*/  @P0 MOV R2, R0 ;  /* 0x0000000000020202 */ /* 0x000fe20000000f00 */
[----:B------:R-:W-:Y:S02]  /*0a30*/  IMAD.X R9, R11, 0x1, R19, P6 ;  /* 0x000000010b097824 */ /* 0x000fe400030e0613 */
[--C-:B------:R-:W-:Y:S02]  /*0a40*/  @P1 IMAD.MOV.U32 R14, RZ, RZ, R0.reuse ;  /* 0x000000ffff0e1224 */ /* 0x100fe400078e0000 */
[--C-:B------:R-:W-:Y:S02]  /*0a50*/  @P2 IMAD.MOV.U32 R15, RZ, RZ, R0.reuse ;  /* 0x000000ffff0f2224 */ /* 0x100fe400078e0000 */
[--C-:B------:R-:W-:Y:S02]  /*0a60*/  @P3 IMAD.MOV.U32 R16, RZ, RZ, R0.reuse ;  /* 0x000000ffff103224 */ /* 0x100fe400078e0000 */
[--C-:B------:R-:W-:Y:S02]  /*0a70*/  @P4 IMAD.MOV.U32 R17, RZ, RZ, R0.reuse ;  /* 0x000000ffff114224 */ /* 0x100fe400078e0000 */
[----:B------:R-:W-:Y:S01]  /*0a80*/  @P5 IMAD.MOV.U32 R18, RZ, RZ, R0 ;  /* 0x000000ffff125224 */ /* 0x000fe200078e0000 */
[----:B------:R-:W-:Y:S06]  /*0a90*/  BRA.U UP0, `(.L_x_4) ;  /* 0xfffffffd00a07547 */ /* 0x000fec000b83ffff */
[----:B------:R-:W-:-:S04]  /*0aa0*/  SHF.R.U32.HI R12, RZ, 0x17, R6 ;  /* 0x00000017ff0c7819 */ /* 0x000fc80000011606 */
[C---:B------:R-:W-:Y:S02]  /*0ab0*/  LOP3.LUT R0, R12.reuse, 0xe0, RZ, 0xc0, !PT ;  /* 0x000000e00c007812 */ /* 0x040fe400078ec0ff */
[----:B------:R-:W-:Y:S02]  /*0ac0*/  LOP3.LUT P6, RZ, R12, 0x1f, RZ, 0xc0, !PT ;  /* 0x0000001f0cff7812 */ /* 0x000fe400078cc0ff */
[----:B------:R-:W-:-:S04]  /*0ad0*/  IADD3 R0, PT, PT, R0, -0x80, RZ ;  /* 0xffffff8000007810 */ /* 0x000fc80007ffe0ff */
[----:B------:R-:W-:-:S05]  /*0ae0*/  SHF.R.U32.HI R0, RZ, 0x5, R0 ;  /* 0x00000005ff007819 */ /* 0x000fca0000011600 */
[----:B------:R-:W-:-:S05]  /*0af0*/  IMAD.U32 R13, R0, -0x4, RZ ;  /* 0xfffffffc000d7824 */ /* 0x000fca00078e00ff */
[C---:B------:R-:W-:Y:S02]  /*0b00*/  ISETP.EQ.AND P3, PT, R13.reuse, -0x18, PT ;  /* 0xffffffe80d00780c */ /* 0x040fe40003f62270 */
[C---:B------:R-:W-:Y:S02]  /*0b10*/  ISETP.EQ.AND P4, PT, R13.reuse, -0x14, PT ;  /* 0xffffffec0d00780c */ /* 0x040fe40003f82270 */
[C---:B------:R-:W-:Y:S02]  /*0b20*/  ISETP.EQ.AND P2, PT, R13.reuse, -0x10, PT ;  /* 0xfffffff00d00780c */ /* 0x040fe40003f42270 */
[C---:B------:R-:W-:Y:S02]  /*0b30*/  ISETP.EQ.AND P1, PT, R13.reuse, -0xc, PT ;  /* 0xfffffff40d00780c */ /* 0x040fe40003f22270 */
[C---:B------:R-:W-:Y:S02]  /*0b40*/  ISETP.EQ.AND P0, PT, R13.reuse, -0x8, PT ;  /* 0xfffffff80d00780c */ /* 0x040fe40003f02270 */
[----:B------:R-:W-:-:S03]  /*0b50*/  ISETP.EQ.AND P5, PT, R13, RZ, PT ;  /* 0x000000ff0d00720c */ /* 0x000fc60003fa2270 */
[--C-:B------:R-:W-:Y:S01]  /*0b60*/  @P3 IMAD.MOV.U32 R0, RZ, RZ, R2.reuse ;  /* 0x000000ffff003224 */ /* 0x100fe200078e0002 */
[C---:B------:R-:W-:Y:S01]  /*0b70*/  ISETP.EQ.AND P3, PT, R13.reuse, -0x4, PT ;  /* 0xfffffffc0d00780c */ /* 0x040fe20003f62270 */
[----:B------:R-:W-:Y:S02]  /*0b80*/  @P4 IMAD.MOV.U32 R10, RZ, RZ, R2 ;  /* 0x000000ffff0a4224 */ /* 0x000fe400078e0002 */
[--C-:B------:R-:W-:Y:S01]  /*0b90*/  @P4 IMAD.MOV.U32 R0, RZ, RZ, R14.reuse ;  /* 0x000000ffff004224 */ /* 0x100fe200078e000e */
[----:B------:R-:W-:Y:S01]  /*0ba0*/  ISETP.EQ.AND P4, PT, R13, 0x4, PT ;  /* 0x000000040d00780c */ /* 0x000fe20003f82270 */
[----:B------:R-:W-:Y:S01]  /*0bb0*/  @P2 IMAD.MOV.U32 R10, RZ, RZ, R14 ;  /* 0x000000ffff0a2224 */ /* 0x000fe200078e000e */
[----:B------:R-:W-:Y:S01]  /*0bc0*/  @P1 MOV R10, R15 ;  /* 0x0000000f000a1202 */ /* 0x000fe20000000f00 */
[----:B------:R-:W-:Y:S02]  /*0bd0*/  @P2 IMAD.MOV.U32 R0, RZ, RZ, R15 ;  /* 0x000000ffff002224 */ /* 0x000fe400078e000f */
[----:B------:R-:W-:-:S02]  /*0be0*/  @P1 IMAD.MOV.U32 R0, RZ, RZ, R16 ;  /* 0x000000ffff001224 */ /* 0x000fc400078e0010 */
[----:B------:R-:W-:Y:S02]  /*0bf0*/  @P0 IMAD.MOV.U32 R10, RZ, RZ, R16 ;  /* 0x000000ffff0a0224 */ /* 0x000fe400078e0010 */
[--C-:B------:R-:W-:Y:S02]  /*0c00*/  @P0 IMAD.MOV.U32 R0, RZ, RZ, R17.reuse ;  /* 0x000000ffff000224 */ /* 0x100fe400078e0011 */
[----:B------:R-:W-:Y:S02]  /*0c10*/  @P3 IMAD.MOV.U32 R10, RZ, RZ, R17 ;  /* 0x000000ffff0a3224 */ /* 0x000fe400078e0011 */
[--C-:B------:R-:W-:Y:S01]  /*0c20*/  @P3 IMAD.MOV.U32 R0, RZ, RZ, R18.reuse ;  /* 0x000000ffff003224 */ /* 0x100fe200078e0012 */
[----:B------:R-:W-:Y:S01]  /*0c30*/  @P5 MOV R0, R9 ;  /* 0x0000000900005202 */ /* 0x000fe20000000f00 */
[----:B------:R-:W-:Y:S02]  /*0c40*/  @P5 IMAD.MOV.U32 R10, RZ, RZ, R18 ;  /* 0x000000ffff0a5224 */ /* 0x000fe400078e0012 */
[----:B------:R-:W-:Y:S01]  /*0c50*/  @P4 IMAD.MOV.U32 R10, RZ, RZ, R9 ;  /* 0x000000ffff0a4224 */ /* 0x000fe200078e0009 */
[----:B------:R-:W-:Y:S06]  /*0c60*/  @!P6 BRA `(.L_x_5) ;  /* 0x00000000002ce947 */ /* 0x000fec0003800000 */
[----:B------:R-:W-:Y:S02]  /*0c70*/  @P2 IMAD.MOV.U32 R11, RZ, RZ, R2 ;  /* 0x000000ffff0b2224 */ /* 0x000fe400078e0002 */
[----:B------:R-:W-:Y:S02]  /*0c80*/  @P1 IMAD.MOV.U32 R11, RZ, RZ, R14 ;  /* 0x000000ffff0b1224 */ /* 0x000fe400078e000e */
[----:B------:R-:W-:Y:S01]  /*0c90*/  @P0 IMAD.MOV.U32 R11, RZ, RZ, R15 ;  /* 0x000000ffff0b0224 */ /* 0x000fe200078e000f */
[----:B------:R-:W-:Y:S01]  /*0ca0*/  ISETP.EQ.AND P0, PT, R13, 0x8, PT ;  /* 0x000000080d00780c */ /* 0x000fe20003f02270 */
[----:B------:R-:W-:Y:S01]  /*0cb0*/  @P3 IMAD.MOV.U32 R11, RZ, RZ, R16 ;  /* 0x000000ffff0b3224 */ /* 0x000fe200078e0010 */
[----:B------:R-:W-:Y:S01]  /*0cc0*/  LOP3.LUT R13, R12, 0x1f, RZ, 0xc0, !PT ;  /* 0x0000001f0c0d7812 */ /* 0x000fe200078ec0ff */
[----:B------:R-:W-:Y:S01]  /*0cd0*/  @P5 IMAD.MOV.U32 R11, RZ, RZ, R17 ;  /* 0x000000ffff0b5224 */ /* 0x000fe200078e0011 */
[----:B------:R-:W-:Y:S02]  /*0ce0*/  @P4 MOV R11, R18 ;  /* 0x00000012000b4202 */ /* 0x000fe40000000f00 */
[----:B------:R-:W-:-:S07]  /*0cf0*/  SHF.L.W.U32.HI R0, R10, R13, R0 ;  /* 0x0000000d0a007219 */ /* 0x000fce0000010e00 */
[----:B------:R-:W-:-:S05]  /*0d00*/  @P0 IMAD.MOV.U32 R11, RZ, RZ, R9 ;  /* 0x000000ffff0b0224 */ /* 0x000fca00078e0009 */
[----:B------:R-:W-:-:S07]  /*0d10*/  SHF.L.W.U32.HI R10, R11, R13, R10 ;  /* 0x0000000d0b0a7219 */ /* 0x000fce0000010e0a */
.L_x_5:
[C---:B------:R-:W-:Y:S01]  /*0d20*/  SHF.L.W.U32.HI R9, R10.reuse, 0x2, R0 ;  /* 0x000000020a097819 */ /* 0x040fe20000010e00 */
[----:B------:R-:W-:Y:S01]  /*0d30*/  IMAD.SHL.U32 R10, R10, 0x4, RZ ;  /* 0x000000040a0a7824 */ /* 0x000fe200078e00ff */
[----:B------:R-:W-:Y:S01]  /*0d40*/  UMOV UR8, 0x54442d19 ;  /* 0x54442d1900087882 */ /* 0x000fe20000000000 */
[----:B------:R-:W-:Y:S01]  /*0d50*/  UMOV UR9, 0x3bf921fb ;  /* 0x3bf921fb00097882 */ /* 0x000fe20000000000 */
[----:B------:R-:W-:Y:S02]  /*0d60*/  SHF.R.S32.HI R11, RZ, 0x1f, R9 ;  /* 0x0000001fff0b7819 */ /* 0x000fe40000011409 */
[----:B------:R-:W-:Y:S02]  /*0d70*/  ISETP.GE.AND P1, PT, R6, RZ, PT ;  /* 0x000000ff0600720c */ /* 0x000fe40003f26270 */
[C---:B------:R-:W-:Y:S02]  /*0d80*/  LOP3.LUT R10, R11.reuse, R10, RZ, 0x3c, !PT ;  /* 0x0000000a0b0a7212 */ /* 0x040fe400078e3cff */
[----:B------:R-:W-:-:S02]  /*0d90*/  LOP3.LUT R11, R11, R9, RZ, 0x3c, !PT ;  /* 0x000000090b0b7212 */ /* 0x000fc400078e3cff */
[----:B------:R-:W-:Y:S02]  /*0da0*/  SHF.R.U32.HI R0, RZ, 0x1e, R0 ;  /* 0x0000001eff007819 */ /* 0x000fe40000011600 */
[C---:B------:R-:W-:Y:S02]  /*0db0*/  LOP3.LUT R6, R9.reuse, R6, RZ, 0x3c, !PT ;  /* 0x0000000609067212 */ /* 0x040fe400078e3cff */
[----:B------:R-:W0:Y:S01]  /*0dc0*/  I2F.F64.S64 R10, R10 ;  /* 0x0000000a000a7312 */ /* 0x000e220000301c00 */
[----:B------:R-:W-:Y:S02]  /*0dd0*/  LEA.HI R9, R9, R0, RZ, 0x1 ;  /* 0x0000000009097211 */ /* 0x000fe400078f08ff */
[----:B------:R-:W-:-:S03]  /*0de0*/  ISETP.GE.AND P0, PT, R6, RZ, PT ;  /* 0x000000ff0600720c */ /* 0x000fc60003f06270 */
[----:B------:R-:W-:-:S04]  /*0df0*/  IMAD.MOV R0, RZ, RZ, -R9 ;  /* 0x000000ffff007224 */ /* 0x000fc800078e0a09 */
[----:B------:R-:W-:Y:S01]  /*0e00*/  @!P1 IMAD.MOV.U32 R9, RZ, RZ, R0 ;  /* 0x000000ffff099224 */ /* 0x000fe200078e0000 */
[----:B0-----:R-:W-:-:S10]  /*0e10*/  DMUL R12, R10, UR8 ;  /* 0x000000080a0c7c28 */ /* 0x001fd40008000000 */
[----:B------:R-:W0:Y:S02]  /*0e20*/  F2F.F32.F64 R12, R12 ;  /* 0x0000000c000c7310 */ /* 0x000e240000301000 */
[----:B0-----:R-:W-:-:S07]  /*0e30*/  FSEL R10, -R12, R12, !P0 ;  /* 0x0000000c0c0a7208 */ /* 0x001fce0004000100 */
.L_x_3:
[----:B------:R-:W0:Y:S01]  /*0e40*/  F2F.F64.F32 R6, R7 ;  /* 0x0000000700067310 */ /* 0x000e220000201800 */
[----:B------:R-:W-:-:S04]  /*0e50*/  LOP3.LUT R0, R9, 0x1, RZ, 0xc0, !PT ;  /* 0x0000000109007812 */ /* 0x000fc800078ec0ff */
[----:B------:R-:W-:-:S04]  /*0e60*/  ISETP.NE.U32.AND P0, PT, R0, 0x1, PT ;  /* 0x000000010000780c */ /* 0x000fc80003f05070 */
[----:B------:R-:W-:Y:S02]  /*0e70*/  FSEL R19, R4, 0.0083327032625675201416, !P0 ;  /* 0x3c0885e404137808 */ /* 0x000fe40004000000 */
[----:B------:R-:W-:Y:S02]  /*0e80*/  FSEL R22, -R5, -0.16666662693023681641, !P0 ;  /* 0xbe2aaaa805167808 */ /* 0x000fe40004000100 */
[C---:B------:R-:W-:Y:S01]  /*0e90*/  FSEL R0, R10.reuse, 1, P0 ;  /* 0x3f8000000a007808 */ /* 0x040fe20000000000 */
[----:B0-----:R-:W-:Y:S01]  /*0ea0*/  DMUL R20, R6, UR10 ;  /* 0x0000000a06147c28 */ /* 0x001fe20008000000 */
[----:B------:R-:W-:-:S05]  /*0eb0*/  FMUL R6, R10, R10 ;  /* 0x0000000a0a067220 */ /* 0x000fca0000400000 */
[----:B------:R-:W0:Y:S01]  /*0ec0*/  F2F.F32.F64 R11, R20 ;  /* 0x00000014000b7310 */ /* 0x000e220000301000 */
[C---:B------:R-:W-:Y:S01]  /*0ed0*/  FFMA R13, R6.reuse, R3, -0.0013887860113754868507 ;  /* 0xbab607ed060d7423 */ /* 0x040fe20000000003 */
[----:B------:R-:W-:-:S04]  /*0ee0*/  FFMA R7, R6, R0, RZ ;  /* 0x0000000006077223 */ /* 0x000fc800000000ff */
[----:B------:R-:W-:Y:S02]  /*0ef0*/  FSEL R13, R13, -0.00019574658654164522886, !P0 ;  /* 0xb94d41530d0d7808 */ /* 0x000fe40004000000 */
[----:B------:R-:W-:-:S03]  /*0f00*/  LOP3.LUT P0, RZ, R9, 0x2, RZ, 0xc0, !PT ;  /* 0x0000000209ff7812 */ /* 0x000fc6000780c0ff */
[C---:B------:R-:W-:Y:S01]  /*0f10*/  FFMA R13, R6.reuse, R13, R19 ;  /* 0x0000000d060d7223 */ /* 0x040fe20000000013 */
[C---:B0-----:R-:W-:Y:S01]  /*0f20*/  FMUL R12, R11.reuse, 0.63661974668502807617 ;  /* 0x3f22f9830b0c7820 */ /* 0x041fe20000400000 */
[----:B------:R-:W-:Y:S02]  /*0f30*/  FSETP.GE.AND P1, PT, |R11|, 105615, PT ;  /* 0x47ce47800b00780b */ /* 0x000fe40003f26200 */
[----:B------:R-:W-:-:S03]  /*0f40*/  FFMA R13, R6, R13, R22 ;  /* 0x0000000d060d7223 */ /* 0x000fc60000000016 */
[----:B------:R-:W0:Y:S01]  /*0f50*/  F2I.NTZ R12, R12 ;  /* 0x0000000c000c7305 */ /* 0x000e220000203100 */
[----:B------:R-:W-:-:S04]  /*0f60*/  FFMA R7, R7, R13, R0 ;  /* 0x0000000d07077223 */ /* 0x000fc80000000000 */
[----:B------:R-:W-:-:S04]  /*0f70*/  @P0 FADD R7, RZ, -R7 ;  /* 0x80000007ff070221 */ /* 0x000fc80000000000 */
[----:B------:R-:W-:Y:S01]  /*0f80*/  FMUL R6, R8, R7 ;  /* 0x0000000708067220 */ /* 0x000fe20000400000 */
[----:B0-----:R-:W-:-:S05]  /*0f90*/  I2FP.F32.S32 R10, R12 ;  /* 0x0000000c000a7245 */ /* 0x001fca0000201400 */
[----:B------:R-:W-:-:S04]  /*0fa0*/  FFMA R9, R10, -1.5707962512969970703, R11 ;  /* 0xbfc90fda0a097823 */ /* 0x000fc8000000000b */
[----:B------:R-:W-:-:S04]  /*0fb0*/  FFMA R9, R10, -7.5497894158615963534e-08, R9 ;  /* 0xb3a221680a097823 */ /* 0x000fc80000000009 */
[----:B------:R-:W-:Y:S01]  /*0fc0*/  FFMA R0, R10, -5.3903029534742383927e-15, R9 ;  /* 0xa7c234c50a007823 */ /* 0x000fe20000000009 */
[----:B------:R-:W-:Y:S06]  /*0fd0*/  @!P1 BRA `(.L_x_6) ;  /* 0x0000000400789947 */ /* 0x000fec0003800000 */
        /* <DEDUP_REMOVED lines=11> */
.L_x_7:
        /* <DEDUP_REMOVED lines=26> */
[----:B------:R-:W-:-:S03]  /*1230*/  LOP3.LUT P6, RZ, R7, 0x1f, RZ, 0xc0, !PT ;  /* 0x0000001f07ff7812 */ /* 0x000fc600078cc0ff */
[----:B------:R-:W-:-:S05]  /*1240*/  VIADD R8, R8, 0xffffff80 ;  /* 0xffffff8008087836 */ /* 0x000fca0000000000 */
[----:B------:R-:W-:-:S04]  /*1250*/  SHF.R.U32.HI R8, RZ, 0x5, R8 ;  /* 0x00000005ff087819 */ /* 0x000fc80000011608 */
[----:B------:R-:W-:-:S04]  /*1260*/  LEA R12, -R8, RZ, 0x2 ;  /* 0x000000ff080c7211 */ /* 0x000fc800078e11ff */
        /* <DEDUP_REMOVED lines=20> */
[----:B------:R-:W-:Y:S01]  /*13b0*/  @P5 IMAD.MOV.U32 R9, RZ, RZ, R18 ;  /* 0x000000ffff095224 */ /* 0x000fe200078e0012 */
[----:B------:R-:W-:Y:S01]  /*13c0*/  @P4 MOV R9, R0 ;  /* 0x0000000000094202 */ /* 0x000fe20000000f00 */
[----:B------:R-:W-:Y:S01]  /*13d0*/  IMAD.MOV.U32 R10, RZ, RZ, R8 ;  /* 0x000000ffff0a7224 */ /* 0x000fe200078e0008 */
[----:B------:R-:W-:Y:S06]  /*13e0*/  @!P6 BRA `(.L_x_8) ;  /* 0x00000000002ce947 */ /* 0x000fec0003800000 */
[----:B------:R-:W-:Y:S01]  /*13f0*/  @P2 IMAD.MOV.U32 R8, RZ, RZ, R2 ;  /* 0x000000ffff082224 */ /* 0x000fe200078e0002 */
[----:B------:R-:W-:Y:S01]  /*1400*/  LOP3.LUT R7, R7, 0x1f, RZ, 0xc0, !PT ;  /* 0x0000001f07077812 */ /* 0x000fe200078ec0ff */
[----:B------:R-:W-:Y:S02]  /*1410*/  @P1 IMAD.MOV.U32 R8, RZ, RZ, R14 ;  /* 0x000000ffff081224 */ /* 0x000fe400078e000e */
[----:B------:R-:W-:Y:S01]  /*1420*/  @P0 IMAD.MOV.U32 R8, RZ, RZ, R15 ;  /* 0x000000ffff080224 */ /* 0x000fe200078e000f */
[----:B------:R-:W-:Y:S01]  /*1430*/  ISETP.EQ.AND P0, PT, R12, 0x8, PT ;  /* 0x000000080c00780c */ /* 0x000fe20003f02270 */
[----:B------:R-:W-:Y:S01]  /*1440*/  @P3 IMAD.MOV.U32 R8, RZ, RZ, R16 ;  /* 0x000000ffff083224 */ /* 0x000fe200078e0010 */
[----:B------:R-:W-:Y:S01]  /*1450*/  SHF.L.W.U32.HI R10, R9, R7, R10 ;  /* 0x00000007090a7219 */ /* 0x000fe20000010e0a */
[----:B------:R-:W-:Y:S01]  /*1460*/  @P5 IMAD.MOV.U32 R8, RZ, RZ, R17 ;  /* 0x000000ffff085224 */ /* 0x000fe200078e0011 */
[----:B------:R-:W-:-:S09]  /*1470*/  @P4 MOV R8, R18 ;  /* 0x0000001200084202 */ /* 0x000fd20000000f00 */
[----:B------:R-:W-:-:S05]  /*1480*/  @P0 IMAD.MOV.U32 R8, RZ, RZ, R0 ;  /* 0x000000ffff080224 */ /* 0x000fca00078e0000 */
[----:B------:R-:W-:-:S07]  /*1490*/  SHF.L.W.U32.HI R9, R8, R7, R9 ;  /* 0x0000000708097219 */ /* 0x000fce0000010e09 */
.L_x_8:
        /* <DEDUP_REMOVED lines=18> */
.L_x_6:
[----:B------:R-:W0:Y:S01]  /*15c0*/  F2F.F64.F32 R8, UR5 ;  /* 0x0000000500087d10 */ /* 0x000e220008201800 */
[----:B------:R-:W-:Y:S01]  /*15d0*/  FMUL R7, R0, R0 ;  /* 0x0000000000077220 */ /* 0x000fe20000400000 */
[----:B------:R-:W-:Y:S01]  /*15e0*/  IMAD.MOV.U32 R13, RZ, RZ, 0x3c0885e4 ;  /* 0x3c0885e4ff0d7424 */ /* 0x000fe200078e00ff */
[----:B------:R-:W1:Y:S02]  /*15f0*/  LDCU UR4, c[0x0][0x38c] ;  /* 0x00007180ff0477ac */ /* 0x000e640008000800 */
[----:B------:R-:W-:Y:S01]  /*1600*/  FFMA R21, R7, R3, -0.0013887860113754868507 ;  /* 0xbab607ed07157423 */ /* 0x000fe20000000003 */
[----:B0-----:R-:W-:Y:S01]  /*1610*/  DMUL R10, R8, UR10 ;  /* 0x0000000a080a7c28 */ /* 0x001fe20008000000 */
[C---:B------:R-:W-:Y:S02]  /*1620*/  LOP3.LUT R8, R12.reuse, 0x1, RZ, 0xc0, !PT ;  /* 0x000000010c087812 */ /* 0x040fe400078ec0ff */
[----:B------:R-:W-:Y:S01]  /*1630*/  IADD3 R9, PT, PT, R12, 0x1, RZ ;  /* 0x000000010c097810 */ /* 0x000fe20007ffe0ff */
[----:B------:R-:W-:-:S02]  /*1640*/  IMAD.MOV.U32 R12, RZ, RZ, 0x3e2aaaa8 ;  /* 0x3e2aaaa8ff0c7424 */ /* 0x000fc400078e00ff */
[----:B------:R0:W2:Y:S01]  /*1650*/  F2F.F32.F64 R19, R10 ;  /* 0x0000000a00137310 */ /* 0x0000a20000301000 */
[----:B------:R-:W-:Y:S02]  /*1660*/  ISETP.NE.U32.AND P0, PT, R8, 0x1, PT ;  /* 0x000000010800780c */ /* 0x000fe40003f05070 */
[----:B------:R-:W1:Y:S01]  /*1670*/  LDC R8, c[0x0][0x384] ;  /* 0x0000e100ff087b82 */ /* 0x000e620000000800 */
[----:B------:R-:W-:Y:S02]  /*1680*/  LOP3.LUT P1, RZ, R9, 0x2, RZ, 0xc0, !PT ;  /* 0x0000000209ff7812 */ /* 0x000fe4000782c0ff */
[----:B------:R-:W-:Y:S02]  /*1690*/  FSEL R22, R21, -0.00019574658654164522886, P0 ;  /* 0xb94d415315167808 */ /* 0x000fe40000000000 */
[----:B------:R-:W-:Y:S02]  /*16a0*/  FSEL R0, R0, 1, !P0 ;  /* 0x3f80000000007808 */ /* 0x000fe40004000000 */
[----:B0-----:R-:W-:Y:S01]  /*16b0*/  FSEL R10, R13, 0.041666727513074874878, !P0 ;  /* 0x3d2aaabb0d0a7808 */ /* 0x001fe20004000000 */
[----:B--2---:R-:W-:-:S04]  /*16c0*/  FMUL R20, R19, 0.63661974668502807617 ;  /* 0x3f22f98313147820 */ /* 0x004fc80000400000 */
[----:B------:R-:W-:Y:S01]  /*16d0*/  FFMA R10, R7, R22, R10 ;  /* 0x00000016070a7223 */ /* 0x000fe2000000000a */
[----:B------:R-:W-:Y:S02]  /*16e0*/  FSEL R22, -R12, -0.4999999701976776123, !P0 ;  /* 0xbeffffff0c167808 */ /* 0x000fe40004000100 */
[----:B------:R-:W-:Y:S01]  /*16f0*/  FSETP.GE.AND P0, PT, |R19|, 105615, PT ;  /* 0x47ce47801300780b */ /* 0x000fe20003f06200 */
[----:B------:R-:W0:Y:S02]  /*1700*/  F2I.NTZ R20, R20 ;  /* 0x0000001400147305 */ /* 0x000e240000203100 */
[C---:B------:R-:W-:Y:S01]  /*1710*/  FFMA R10, R7.reuse, R10, R22 ;  /* 0x0000000a070a7223 */ /* 0x040fe20000000016 */
[----:B------:R-:W-:-:S04]  /*1720*/  FFMA R7, R7, R0, RZ ;  /* 0x0000000007077223 */ /* 0x000fc800000000ff */
[----:B------:R-:W-:Y:S01]  /*1730*/  FFMA R7, R7, R10, R0 ;  /* 0x0000000a07077223 */ /* 0x000fe20000000000 */
[----:B-1----:R-:W-:-:S03]  /*1740*/  FADD R0, -R8, UR4 ;  /* 0x0000000408007e21 */ /* 0x002fc60008000100 */
[----:B------:R-:W-:Y:S01]  /*1750*/  @P1 FADD R7, RZ, -R7 ;  /* 0x80000007ff071221 */ /* 0x000fe20000000000 */
        /* <DEDUP_REMOVED lines=10> */
[----:B------:R-:W-:Y:S01]  /*1800*/  CS2R R22, SRZ ;  /* 0x0000000000167805 */ /* 0x000fe2000001ff00 */
[----:B------:R-:W-:Y:S01]  /*1810*/  IMAD.MOV.U32 R21, RZ, RZ, RZ ;  /* 0x000000ffff157224 */ /* 0x000fe200078e00ff */
[----:B------:R-:W0:Y:S02]  /*1820*/  LDCU.64 UR8, c[0x4][URZ] ;  /* 0x01000000ff0877ac */ /* 0x000e240008000a00 */
[----:B------:R-:W-:Y:S01]  /*1830*/  LOP3.LUT R20, R8, 0x80000000, RZ, 0xfc, !PT ;  /* 0x8000000008147812 */ /* 0x000fe200078efcff */
[----:B------:R-:W-:-:S06]  /*1840*/  UMOV UR4, URZ ;  /* 0x000000ff00047c82 */ /* 0x000fcc0008000000 */
.L_x_10:
[----:B0-----:R-:W-:Y:S01]  /*1850*/  MOV R9, UR9 ;  /* 0x0000000900097c02 */ /* 0x001fe20008000f00 */
        /* <DEDUP_REMOVED lines=14> */
[----:B------:R-:W-:-:S05]  /*1940*/  IADD3 R10, P6, PT, R10, R21, RZ ;  /* 0x000000150a0a7210 */ /* 0x000fca0007fde0ff */
        /* <DEDUP_REMOVED lines=20> */
[----:B------:R-:W-:Y:S01]  /*1a90*/  @P3 IMAD.MOV.U32 R20, RZ, RZ, R2 ;  /* 0x000000ffff143224 */ /* 0x000fe200078e0002 */
[C---:B------:R-:W-:Y:S01]  /*1aa0*/  ISETP.EQ.AND P3, PT, R22.reuse, -0x4, PT ;  /* 0xfffffffc1600780c */ /* 0x040fe20003f62270 */
[--C-:B------:R-:W-:Y:S01]  /*1ab0*/  @P4 IMAD.MOV.U32 R20, RZ, RZ, R14.reuse ;  /* 0x000000ffff144224 */ /* 0x100fe200078e000e */
[----:B------:R-:W-:Y:S01]  /*1ac0*/  @P4 MOV R9, R2 ;  /* 0x0000000200094202 */ /* 0x000fe20000000f00 */
[----:B------:R-:W-:Y:S01]  /*1ad0*/  @P2 IMAD.MOV.U32 R9, RZ, RZ, R14 ;  /* 0x000000ffff092224 */ /* 0x000fe200078e000e */
[----:B------:R-:W-:Y:S01]  /*1ae0*/  ISETP.EQ.AND P4, PT, R22, 0x4, PT ;  /* 0x000000041600780c */ /* 0x000fe20003f82270 */
[--C-:B------:R-:W-:Y:S02]  /*1af0*/  @P1 IMAD.MOV.U32 R9, RZ, RZ, R15.reuse ;  /* 0x000000ffff091224 */ /* 0x100fe400078e000f */
[----:B------:R-:W-:Y:S01]  /*1b00*/  @P0 MOV R9, R16 ;  /* 0x0000001000090202 */ /* 0x000fe20000000f00 */
[----:B------:R-:W-:Y:S02]  /*1b10*/  @P2 IMAD.MOV.U32 R20, RZ, RZ, R15 ;  /* 0x000000ffff142224 */ /* 0x000fe400078e000f */
[----:B------:R-:W-:-:S02]  /*1b20*/  @P1 IMAD.MOV.U32 R20, RZ, RZ, R16 ;  /* 0x000000ffff141224 */ /* 0x000fc400078e0010 */
[--C-:B------:R-:W-:Y:S02]  /*1b30*/  @P0 IMAD.MOV.U32 R20, RZ, RZ, R17.reuse ;  /* 0x000000ffff140224 */ /* 0x100fe400078e0011 */
[----:B------:R-:W-:Y:S02]  /*1b40*/  @P3 IMAD.MOV.U32 R9, RZ, RZ, R17 ;  /* 0x000000ffff093224 */ /* 0x000fe400078e0011 */
[--C-:B------:R-:W-:Y:S01]  /*1b50*/  @P5 IMAD.MOV.U32 R9, RZ, RZ, R18.reuse ;  /* 0x000000ffff095224 */ /* 0x100fe200078e0012 */
[----:B------:R-:W-:Y:S01]  /*1b60*/  @P4 MOV R9, R21 ;  /* 0x0000001500094202 */ /* 0x000fe20000000f00 */
[----:B------:R-:W-:Y:S02]  /*1b70*/  @P3 IMAD.MOV.U32 R20, RZ, RZ, R18 ;  /* 0x000000ffff143224 */ /* 0x000fe400078e0012 */
[----:B------:R-:W-:Y:S02]  /*1b80*/  @P5 IMAD.MOV.U32 R20, RZ, RZ, R21 ;  /* 0x000000ffff145224 */ /* 0x000fe400078e0015 */
        /* <DEDUP_REMOVED lines=8> */
[----:B------:R-:W-:Y:S01]  /*1c10*/  @P5 MOV R11, R17 ;  /* 0x00000011000b5202 */ /* 0x000fe20000000f00 */
[----:B------:R-:W-:Y:S01]  /*1c20*/  @P4 IMAD.MOV.U32 R11, RZ, RZ, R18 ;  /* 0x000000ffff0b4224 */ /* 0x000fe200078e0012 */
[----:B------:R-:W-:-:S09]  /*1c30*/  SHF.L.W.U32.HI R20, R10, R9, R20 ;  /* 0x000000090a147219 */ /* 0x000fd20000010e14 */
[----:B------:R-:W-:-:S05]  /*1c40*/  @P0 IMAD.MOV.U32 R11, RZ, RZ, R21 ;  /* 0x000000ffff0b0224 */ /* 0x000fca00078e0015 */
[----:B------:R-:W-:-:S07]  /*1c50*/  SHF.L.W.U32.HI R10, R11, R9, R10 ;  /* 0x000000090b0a7219 */ /* 0x000fce0000010e0a */
.L_x_11:
        /* <DEDUP_REMOVED lines=18> */
.L_x_9:
[----:B------:R0:W1:Y:S01]  /*1d80*/  F2F.F64.F32 R8, R0 ;  /* 0x0000000000087310 */ /* 0x0000620000201800 */
[C---:B------:R-:W-:Y:S01]  /*1d90*/  LOP3.LUT R22, R20.reuse, 0x1, RZ, 0xc0, !PT ;  /* 0x0000000114167812 */ /* 0x040fe200078ec0ff */
[----:B------:R-:W-:Y:S01]  /*1da0*/  FMUL R11, R21, R21 ;  /* 0x00000015150b7220 */ /* 0x000fe20000400000 */
[----:B------:R-:W-:Y:S02]  /*1db0*/  IADD3 R20, PT, PT, R20, 0x1, RZ ;  /* 0x0000000114147810 */ /* 0x000fe40007ffe0ff */
[----:B------:R-:W-:Y:S01]  /*1dc0*/  ISETP.NE.U32.AND P0, PT, R22, 0x1, PT ;  /* 0x000000011600780c */ /* 0x000fe20003f05070 */
[----:B------:R-:W-:Y:S01]  /*1dd0*/  FFMA R22, R11, R3, -0.0013887860113754868507 ;  /* 0xbab607ed0b167423 */ /* 0x000fe20000000003 */
[----:B------:R-:W-:Y:S02]  /*1de0*/  LOP3.LUT P1, RZ, R20, 0x2, RZ, 0xc0, !PT ;  /* 0x0000000214ff7812 */ /* 0x000fe4000782c0ff */
[----:B0-----:R-:W-:Y:S02]  /*1df0*/  FSEL R0, R13, 0.041666727513074874878, !P0 ;  /* 0x3d2aaabb0d007808 */ /* 0x001fe40004000000 */
[----:B------:R-:W-:-:S02]  /*1e00*/  FSEL R22, R22, -0.00019574658654164522886, P0 ;  /* 0xb94d415316167808 */ /* 0x000fc40000000000 */
[----:B------:R-:W-:Y:S01]  /*1e10*/  FSEL R12, -R12, -0.4999999701976776123, !P0 ;  /* 0xbeffffff0c0c7808 */ /* 0x000fe20004000100 */
[----:B-1----:R-:W-:Y:S02]  /*1e20*/  DMUL R8, R8, UR10 ;  /* 0x0000000a08087c28 */ /* 0x002fe40008000000 */
[----:B------:R-:W-:Y:S01]  /*1e30*/  FFMA R22, R11, R22, R0 ;  /* 0x000000160b167223 */ /* 0x000fe20000000000 */
[----:B------:R-:W-:-:S03]  /*1e40*/  FSEL R0, R21, 1, !P0 ;  /* 0x3f80000015007808 */ /* 0x000fc60004000000 */
[C---:B------:R-:W-:Y:S02]  /*1e50*/  FFMA R12, R11.reuse, R22, R12 ;  /* 0x000000160b0c7223 */ /* 0x040fe4000000000c */
[----:B------:R-:W-:Y:S02]  /*1e60*/  FFMA R11, R11, R0, RZ ;  /* 0x000000000b0b7223 */ /* 0x000fe400000000ff */
[----:B------:R-:W0:Y:S02]  /*1e70*/  F2F.F32.F64 R8, R8 ;  /* 0x0000000800087310 */ /* 0x000e240000301000 */
[----:B------:R-:W-:-:S04]  /*1e80*/  FFMA R0, R11, R12, R0 ;  /* 0x0000000c0b007223 */ /* 0x000fc80000000000 */
[----:B------:R-:W-:-:S04]  /*1e90*/  @P1 FADD R0, RZ, -R0 ;  /* 0x80000000ff001221 */ /* 0x000fc80000000000 */
[----:B------:R-:W-:Y:S01]  /*1ea0*/  FMUL R20, R7, R0 ;  /* 0x0000000007147220 */ /* 0x000fe20000400000 */
[----:B0-----:R-:W-:-:S04]  /*1eb0*/  FMUL R10, R8, 0.5 ;  /* 0x3f000000080a7820 */ /* 0x001fc80000400000 */
[C---:B------:R-:W-:Y:S01]  /*1ec0*/  FMUL R19, R10.reuse, 0.63661974668502807617 ;  /* 0x3f22f9830a137820 */ /* 0x040fe20000400000 */
[----:B------:R-:W-:-:S04]  /*1ed0*/  FSETP.GE.AND P2, PT, |R10|, 105615, PT ;  /* 0x47ce47800a00780b */ /* 0x000fc80003f46200 */
[----:B------:R-:W-:Y:S01]  /*1ee0*/  P2R R0, PR, RZ, 0x4 ;  /* 0x00000004ff007803 */ /* 0x000fe20000000000 */
[----:B------:R-:W0:Y:S02]  /*1ef0*/  F2I.NTZ R19, R19 ;  /* 0x0000001300137305 */ /* 0x000e240000203100 */
[----:B0-----:R-:W-:Y:S01]  /*1f00*/  I2FP.F32.S32 R9, R19 ;  /* 0x0000001300097245 */ /* 0x001fe20000201400 */
[----:B------:R-:W-:-:S04]  /*1f10*/  IMAD.MOV.U32 R7, RZ, RZ, R19 ;  /* 0x000000ffff077224 */ /* 0x000fc800078e0013 */
[----:B------:R-:W-:-:S04]  /*1f20*/  FFMA R8, R9, -1.5707962512969970703, R10 ;  /* 0xbfc90fda09087823 */ /* 0x000fc8000000000a */
[----:B------:R-:W-:-:S04]  /*1f30*/  FFMA R8, R9, -7.5497894158615963534e-08, R8 ;  /* 0xb3a2216809087823 */ /* 0x000fc80000000008 */
[----:B------:R-:W-:-:S04]  /*1f40*/  FFMA R11, R9, -5.3903029534742383927e-15, R8 ;  /* 0xa7c234c5090b7823 */ /* 0x000fc80000000008 */
[----:B------:R-:W-:Y:S01]  /*1f50*/  IMAD.MOV.U32 R0, RZ, RZ, R11 ;  /* 0x000000ffff007224 */ /* 0x000fe200078e000b */
        /* <DEDUP_REMOVED lines=12> */
.L_x_13:
        /* <DEDUP_REMOVED lines=13> */
[----:B------:R-:W-:-:S04]  /*20f0*/  IADD3 R12, P2, PT, R12, R19, RZ ;  /* 0x000000130c0c7210 */ /* 0x000fc80007f5e0ff */
        /* <DEDUP_REMOVED lines=22> */
[--C-:B------:R-:W-:Y:S01]  /*2260*/  @P3 IMAD.MOV.U32 R0, RZ, RZ, R2.reuse ;  /* 0x000000ffff003224 */ /* 0x100fe200078e0002 */
[C---:B------:R-:W-:Y:S01]  /*2270*/  ISETP.EQ.AND P3, PT, R21.reuse, -0x4, PT ;  /* 0xfffffffc1500780c */ /* 0x040fe20003f62270 */
[----:B------:R-:W-:Y:S02]  /*2280*/  @P4 IMAD.MOV.U32 R9, RZ, RZ, R2 ;  /* 0x000000ffff094224 */ /* 0x000fe400078e0002 */
[--C-:B------:R-:W-:Y:S01]  /*2290*/  @P4 IMAD.MOV.U32 R0, RZ, RZ, R14.reuse ;  /* 0x000000ffff004224 */ /* 0x100fe200078e000e */
[----:B------:R-:W-:Y:S01]  /*22a0*/  ISETP.EQ.AND P4, PT, R21, RZ, PT ;  /* 0x000000ff1500720c */ /* 0x000fe20003f82270 */
[----:B------:R-:W-:Y:S01]  /*22b0*/  @P0 IMAD.MOV.U32 R9, RZ, RZ, R14 ;  /* 0x000000ffff090224 */ /* 0x000fe200078e000e */
[----:B------:R-:W-:Y:S01]  /*22c0*/  @P0 MOV R0, R15 ;  /* 0x0000000f00000202 */ /* 0x000fe20000000f00 */
[----:B------:R-:W-:Y:S02]  /*22d0*/  @P1 IMAD.MOV.U32 R9, RZ, RZ, R15 ;  /* 0x000000ffff091224 */ /* 0x000fe400078e000f */
[----:B------:R-:W-:-:S02]  /*22e0*/  @P2 IMAD.MOV.U32 R9, RZ, RZ, R16 ;  /* 0x000000ffff092224 */ /* 0x000fc400078e0010 */
[----:B------:R-:W-:Y:S02]  /*22f0*/  @P1 IMAD.MOV.U32 R0, RZ, RZ, R16 ;  /* 0x000000ffff001224 */ /* 0x000fe400078e0010 */
[--C-:B------:R-:W-:Y:S02]  /*2300*/  @P3 IMAD.MOV.U32 R9, RZ, RZ, R17.reuse ;  /* 0x000000ffff093224 */ /* 0x100fe400078e0011 */
[----:B------:R-:W-:Y:S01]  /*2310*/  @P2 IMAD.MOV.U32 R0, RZ, RZ, R17 ;  /* 0x000000ffff002224 */ /* 0x000fe200078e0011 */
[----:B------:R-:W-:Y:S01]  /*2320*/  @P3 MOV R0, R18 ;  /* 0x0000001200003202 */ /* 0x000fe20000000f00 */
[----:B------:R-:W-:Y:S02]  /*2330*/  @P4 IMAD.MOV.U32 R9, RZ, RZ, R18 ;  /* 0x000000ffff094224 */ /* 0x000fe400078e0012 */
[--C-:B------:R-:W-:Y:S02]  /*2340*/  @P5 IMAD.MOV.U32 R9, RZ, RZ, R19.reuse ;  /* 0x000000ffff095224 */ /* 0x100fe400078e0013 */
[----:B------:R-:W-:-:S02]  /*2350*/  @P4 IMAD.MOV.U32 R0, RZ, RZ, R19 ;  /* 0x000000ffff004224 */ /* 0x000fc400078e0013 */
[----:B------:R-:W-:Y:S01]  /*2360*/  IMAD.MOV.U32 R12, RZ, RZ, R9 ;  /* 0x000000ffff0c7224 */ /* 0x000fe200078e0009 */
[----:B------:R-:W-:Y:S06]  /*2370*/  @!P6 BRA `(.L_x_14) ;  /* 0x00000000002ce947 */ /* 0x000fec0003800000 */
[----:B------:R-:W-:Y:S01]  /*2380*/  @P0 IMAD.MOV.U32 R13, RZ, RZ, R2 ;  /* 0x000000ffff0d0224 */ /* 0x000fe200078e0002 */
[----:B------:R-:W-:Y:S02]  /*2390*/  ISETP.EQ.AND P0, PT, R21, 0x8, PT ;  /* 0x000000081500780c */ /* 0x000fe40003f02270 */
[----:B------:R-:W-:Y:S01]  /*23a0*/  @P1 MOV R13, R14 ;  /* 0x0000000e000d1202 */ /* 0x000fe20000000f00 */
[----:B------:R-:W-:Y:S01]  /*23b0*/  @P2 IMAD.MOV.U32 R13, RZ, RZ, R15 ;  /* 0x000000ffff0d2224 */ /* 0x000fe200078e000f */
[----:B------:R-:W-:Y:S01]  /*23c0*/  LOP3.LUT R9, R8, 0x1f, RZ, 0xc0, !PT ;  /* 0x0000001f08097812 */ /* 0x000fe200078ec0ff */
[----:B------:R-:W-:Y:S02]  /*23d0*/  @P3 IMAD.MOV.U32 R13, RZ, RZ, R16 ;  /* 0x000000ffff0d3224 */ /* 0x000fe400078e0010 */
[----:B------:R-:W-:Y:S01]  /*23e0*/  @P4 IMAD.MOV.U32 R13, RZ, RZ, R17 ;  /* 0x000000ffff0d4224 */ /* 0x000fe200078e0011 */
[----:B------:R-:W-:Y:S01]  /*23f0*/  SHF.L.W.U32.HI R0, R12, R9, R0 ;  /* 0x000000090c007219 */ /* 0x000fe20000010e00 */
[----:B------:R-:W-:-:S04]  /*2400*/  @P5 IMAD.MOV.U32 R13, RZ, RZ, R18 ;  /* 0x000000ffff0d5224 */ /* 0x000fc800078e0012 */
[----:B------:R-:W-:-:S05]  /*2410*/  @P0 IMAD.MOV.U32 R13, RZ, RZ, R19 ;  /* 0x000000ffff0d0224 */ /* 0x000fca00078e0013 */
[----:B------:R-:W-:-:S07]  /*2420*/  SHF.L.W.U32.HI R12, R13, R9, R12 ;  /* 0x000000090d0c7219 */ /* 0x000fce0000010e0c */
.L_x_14:
        /* <DEDUP_REMOVED lines=18> */
.L_x_12:
[----:B------:R-:W-:Y:S01]  /*2550*/  FMUL R8, R0, R0 ;  /* 0x0000000000087220 */ /* 0x000fe20000400000 */
[C---:B------:R-:W-:Y:S02]  /*2560*/  LOP3.LUT R12, R19.reuse, 0x1, RZ, 0xc0, !PT ;  /* 0x00000001130c7812 */ /* 0x040fe400078ec0ff */
[----:B------:R-:W-:Y:S01]  /*2570*/  LOP3.LUT P1, RZ, R19, 0x2, RZ, 0xc0, !PT ;  /* 0x0000000213ff7812 */ /* 0x000fe2000782c0ff */
[----:B------:R-:W-:Y:S01]  /*2580*/  FFMA R9, R8, R3, -0.0013887860113754868507 ;  /* 0xbab607ed08097423 */ /* 0x000fe20000000003 */
[----:B------:R-:W-:Y:S02]  /*2590*/  ISETP.NE.U32.AND P0, PT, R12, 0x1, PT ;  /* 0x000000010c00780c */ /* 0x000fe40003f05070 */
[----:B------:R-:W-:Y:S02]  /*25a0*/  FSETP.GE.AND P2, PT, |R10|, 105615, PT ;  /* 0x47ce47800a00780b */ /* 0x000fe40003f46200 */
[----:B------:R-:W-:Y:S02]  /*25b0*/  FSEL R9, R9, -0.00019574658654164522886, !P0 ;  /* 0xb94d415309097808 */ /* 0x000fe40004000000 */
[----:B------:R-:W-:-:S02]  /*25c0*/  FSEL R13, R4, 0.0083327032625675201416, !P0 ;  /* 0x3c0885e4040d7808 */ /* 0x000fc40004000000 */
[----:B------:R-:W-:Y:S02]  /*25d0*/  FSEL R0, R0, 1, P0 ;  /* 0x3f80000000007808 */ /* 0x000fe40000000000 */
[----:B------:R-:W-:Y:S01]  /*25e0*/  FSEL R12, -R5, -0.16666662693023681641, !P0 ;  /* 0xbe2aaaa8050c7808 */ /* 0x000fe20004000100 */
[C---:B------:R-:W-:Y:S02]  /*25f0*/  FFMA R13, R8.reuse, R9, R13 ;  /* 0x00000009080d7223 */ /* 0x040fe4000000000d */
[C---:B------:R-:W-:Y:S02]  /*2600*/  FFMA R9, R8.reuse, R0, RZ ;  /* 0x0000000008097223 */ /* 0x040fe400000000ff */
[----:B------:R-:W-:-:S04]  /*2610*/  FFMA R12, R8, R13, R12 ;  /* 0x0000000d080c7223 */ /* 0x000fc8000000000c */
[----:B------:R-:W-:-:S04]  /*2620*/  FFMA R9, R9, R12, R0 ;  /* 0x0000000c09097223 */ /* 0x000fc80000000000 */
[----:B------:R-:W-:-:S04]  /*2630*/  @P1 FADD R9, RZ, -R9 ;  /* 0x80000009ff091221 */ /* 0x000fc80000000000 */
[----:B------:R-:W-:Y:S01]  /*2640*/  FMUL R9, R20, R9 ;  /* 0x0000000914097220 */ /* 0x000fe20000400000 */
        /* <DEDUP_REMOVED lines=12> */
.L_x_16:
        /* <DEDUP_REMOVED lines=46> */
[--C-:B------:R-:W-:Y:S01]  /*29f0*/  @P0 IMAD.MOV.U32 R0, RZ, RZ, R17.reuse ;  /* 0x000000ffff000224 */ /* 0x100fe200078e0011 */
[----:B------:R-:W-:Y:S01]  /*2a00*/  @P3 MOV R0, R18 ;  /* 0x0000001200003202 */ /* 0x000fe20000000f00 */
[----:B------:R-:W-:Y:S02]  /*2a10*/  @P3 IMAD.MOV.U32 R8, RZ, RZ, R17 ;  /* 0x000000ffff083224 */ /* 0x000fe400078e0011 */
[----:B------:R-:W-:Y:S02]  /*2a20*/  @P5 IMAD.MOV.U32 R8, RZ, RZ, R18 ;  /* 0x000000ffff085224 */ /* 0x000fe400078e0012 */
[--C-:B------:R-:W-:Y:S02]  /*2a30*/  @P5 IMAD.MOV.U32 R0, RZ, RZ, R7.reuse ;  /* 0x000000ffff005224 */ /* 0x100fe400078e0007 */
[----:B------:R-:W-:Y:S01]  /*2a40*/  @P4 IMAD.MOV.U32 R8, RZ, RZ, R7 ;  /* 0x000000ffff084224 */ /* 0x000fe200078e0007 */
[----:B------:R-:W-:Y:S06]  /*2a50*/  @!P6 BRA `(.L_x_17) ;  /* 0x000000000028e947 */ /* 0x000fec0003800000 */
[----:B------:R-:W-:Y:S01]  /*2a60*/  @P1 IMAD.MOV.U32 R2, RZ, RZ, R14 ;  /* 0x000000ffff021224 */ /* 0x000fe200078e000e */
[----:B------:R-:W-:Y:S01]  /*2a70*/  LOP3.LUT R11, R11, 0x1f, RZ, 0xc0, !PT ;  /* 0x0000001f0b0b7812 */ /* 0x000fe200078ec0ff */
[----:B------:R-:W-:Y:S01]  /*2a80*/  @P0 IMAD.MOV.U32 R2, RZ, RZ, R15 ;  /* 0x000000ffff020224 */ /* 0x000fe200078e000f */
[----:B------:R-:W-:Y:S02]  /*2a90*/  ISETP.EQ.AND P0, PT, R12, 0x8, PT ;  /* 0x000000080c00780c */ /* 0x000fe40003f02270 */
[----:B------:R-:W-:Y:S01]  /*2aa0*/  @P3 MOV R2, R16 ;  /* 0x0000001000023202 */ /* 0x000fe20000000f00 */
[----:B------:R-:W-:Y:S01]  /*2ab0*/  @P5 IMAD.MOV.U32 R2, RZ, RZ, R17 ;  /* 0x000000ffff025224 */ /* 0x000fe200078e0011 */
[----:B------:R-:W-:Y:S01]  /*2ac0*/  SHF.L.W.U32.HI R0, R8, R11, R0 ;  /* 0x0000000b08007219 */ /* 0x000fe20000010e00 */
[----:B------:R-:W-:-:S08]  /*2ad0*/  @P4 IMAD.MOV.U32 R2, RZ, RZ, R18 ;  /* 0x000000ffff024224 */ /* 0x000fd000078e0012 */
[----:B------:R-:W-:-:S05]  /*2ae0*/  @P0 IMAD.MOV.U32 R2, RZ, RZ, R7 ;  /* 0x000000ffff020224 */ /* 0x000fca00078e0007 */
[----:B------:R-:W-:-:S07]  /*2af0*/  SHF.L.W.U32.HI R8, R2, R11, R8 ;  /* 0x0000000b02087219 */ /* 0x000fce0000010e08 */
.L_x_17:
[C-C-:B------:R-:W-:Y:S01]  /*2b00*/  SHF.L.W.U32.HI R7, R8.reuse, 0x2, R0.reuse ;  /* 0x0000000208077819 */ /* 0x140fe20000010e00 */
[----:B------:R-:W-:Y:S01]  /*2b10*/  IMAD.SHL.U32 R8, R8, 0x4, RZ ;  /* 0x0000000408087824 */ /* 0x000fe200078e00ff */
[----:B------:R-:W-:Y:S01]  /*2b20*/  UMOV UR4, 0x54442d19 ;  /* 0x54442d1900047882 */ /* 0x000fe20000000000 */
[----:B------:R-:W-:Y:S01]  /*2b30*/  UMOV UR5, 0x3bf921fb ;  /* 0x3bf921fb00057882 */ /* 0x000fe20000000000 */
[----:B------:R-:W-:Y:S02]  /*2b40*/  SHF.R.S32.HI R2, RZ, 0x1f, R7 ;  /* 0x0000001fff027819 */ /* 0x000fe40000011407 */
[----:B------:R-:W-:Y:S02]  /*2b50*/  SHF.R.U32.HI R0, RZ, 0x1e, R0 ;  /* 0x0000001eff007819 */ /* 0x000fe40000011600 */
[C---:B------:R-:W-:Y:S02]  /*2b60*/  LOP3.LUT R14, R2.reuse, R8, RZ, 0x3c, !PT ;  /* 0x00000008020e7212 */ /* 0x040fe400078e3cff */
[----:B------:R-:W-:-:S02]  /*2b70*/  LOP3.LUT R15, R2, R7, RZ, 0x3c, !PT ;  /* 0x00000007020f7212 */ /* 0x000fc400078e3cff */
[----:B------:R-:W-:Y:S02]  /*2b80*/  ISETP.GE.AND P1, PT, R10, RZ, PT ;  /* 0x000000ff0a00720c */ /* 0x000fe40003f26270 */
[----:B------:R-:W0:Y:S01]  /*2b90*/  I2F.F64.S64 R12, R14 ;  /* 0x0000000e000c7312 */ /* 0x000e220000301c00 */
[C---:B------:R-:W-:Y:S02]  /*2ba0*/  LOP3.LUT R10, R7.reuse, R10, RZ, 0x3c, !PT ;  /* 0x0000000a070a7212 */ /* 0x040fe400078e3cff */
[----:B------:R-:W-:Y:S02]  /*2bb0*/  LEA.HI R7, R7, R0, RZ, 0x1 ;  /* 0x0000000007077211 */ /* 0x000fe400078f08ff */
[----:B------:R-:W-:-:S03]  /*2bc0*/  ISETP.GE.AND P0, PT, R10, RZ, PT ;  /* 0x000000ff0a00720c */ /* 0x000fc60003f06270 */
[----:B------:R-:W-:-:S05]  /*2bd0*/  IMAD.MOV R0, RZ, RZ, -R7 ;  /* 0x000000ffff007224 */ /* 0x000fca00078e0a07 */
[----:B------:R-:W-:Y:S01]  /*2be0*/  @!P1 MOV R7, R0 ;  /* 0x0000000000079202 */ /* 0x000fe20000000f00 */
[----:B0-----:R-:W-:-:S10]  /*2bf0*/  DMUL R12, R12, UR4 ;  /* 0x000000040c0c7c28 */ /* 0x001fd40008000000 */
[----:B------:R-:W0:Y:S02]  /*2c00*/  F2F.F32.F64 R12, R12 ;  /* 0x0000000c000c7310 */ /* 0x000e240000301000 */
[----:B0-----:R-:W-:-:S07]  /*2c10*/  FSEL R11, -R12, R12, !P0 ;  /* 0x0000000c0c0b7208 */ /* 0x001fce0004000100 */
.L_x_15:
[----:B------:R-:W0:Y:S01]  /*2c20*/  S2R R8, SR_TID.X ;  /* 0x0000000000087919 */ /* 0x000e220000002100 */
[----:B------:R-:W1:Y:S01]  /*2c30*/  S2UR UR5, SR_CTAID.X ;  /* 0x00000000000579c3 */ /* 0x000e620000002500 */
[----:B------:R-:W1:Y:S01]  /*2c40*/  LDCU UR4, c[0x0][0x360] ;  /* 0x00006c00ff0477ac */ /* 0x000e620008000800 */
[----:B------:R-:W-:Y:S01]  /*2c50*/  FMUL R2, R11, R11 ;  /* 0x0000000b0b027220 */ /* 0x000fe20000400000 */
[C---:B------:R-:W-:Y:S02]  /*2c60*/  LOP3.LUT R0, R7.reuse, 0x1, RZ, 0xc0, !PT ;  /* 0x0000000107007812 */ /* 0x040fe400078ec0ff */
[----:B------:R-:W-:Y:S01]  /*2c70*/  LOP3.LUT P1, RZ, R7, 0x2, RZ, 0xc0, !PT ;  /* 0x0000000207ff7812 */ /* 0x000fe2000782c0ff */
[----:B------:R-:W-:Y:S01]  /*2c80*/  FFMA R3, R2, R3, -0.0013887860113754868507 ;  /* 0xbab607ed02037423 */ /* 0x000fe20000000003 */
[----:B------:R-:W-:-:S04]  /*2c90*/  ISETP.NE.U32.AND P0, PT, R0, 0x1, PT ;  /* 0x000000010000780c */ /* 0x000fc80003f05070 */
[----:B------:R-:W-:Y:S02]  /*2ca0*/  FSEL R13, R4, 0.0083327032625675201416, !P0 ;  /* 0x3c0885e4040d7808 */ /* 0x000fe40004000000 */
[----:B------:R-:W-:Y:S02]  /*2cb0*/  FSEL R3, R3, -0.00019574658654164522886, !P0 ;  /* 0xb94d415303037808 */ /* 0x000fe40004000000 */
[----:B------:R-:W-:Y:S02]  /*2cc0*/  FSEL R4, -R5, -0.16666662693023681641, !P0 ;  /* 0xbe2aaaa805047808 */ /* 0x000fe40004000100 */
[----:B------:R-:W-:Y:S01]  /*2cd0*/  FSEL R0, R11, 1, P0 ;  /* 0x3f8000000b007808 */ /* 0x000fe20000000000 */
[----:B------:R-:W-:-:S04]  /*2ce0*/  FFMA R3, R2, R3, R13 ;  /* 0x0000000302037223 */ /* 0x000fc8000000000d */
[C---:B------:R-:W-:Y:S01]  /*2cf0*/  FFMA R4, R2.reuse, R3, R4 ;  /* 0x0000000302047223 */ /* 0x040fe20000000004 */
[----:B------:R-:W-:Y:S01]  /*2d00*/  FFMA R3, R2, R0, RZ ;  /* 0x0000000002037223 */ /* 0x000fe200000000ff */
[----:B-1----:R-:W-:-:S03]  /*2d10*/  UIMAD UR4, UR4, UR5, URZ ;  /* 0x00000005040472a4 */ /* 0x002fc6000f8e02ff */
[----:B------:R-:W-:Y:S01]  /*2d20*/  FFMA R0, R3, R4, R0 ;  /* 0x0000000403007223 */ /* 0x000fe20000000000 */
[----:B0-----:R-:W-:-:S03]  /*2d30*/  IMAD.MOV R8, RZ, RZ, -R8 ;  /* 0x000000ffff087224 */ /* 0x001fc600078e0a08 */
[----:B------:R-:W-:Y:S02]  /*2d40*/  @P1 FADD R0, RZ, -R0 ;  /* 0x80000000ff001221 */ /* 0x000fe40000000000 */
[----:B------:R-:W-:Y:S02]  /*2d50*/  ISETP.NE.AND P0, PT, R8, UR4, PT ;  /* 0x0000000408007c0c */ /* 0x000fe4000bf05270 */
[----:B------:R-:W-:-:S11]  /*2d60*/  FFMA R9, R9, R0, R6 ;  /* 0x0000000009097223 */ /* 0x000fd60000000006 */
[----:B------:R-:W-:Y:S05]  /*2d70*/  @P0 EXIT ;  /* 0x000000000000094d */ /* 0x000fea0003800000 */
[----:B------:R-:W-:Y:S01]  /*2d80*/  VIADD R2, R9, 0xf3000000 ;  /* 0xf300000009027836 */ /* 0x000fe20000000000 */
[----:B------:R0:W1:Y:S04]  /*2d90*/  MUFU.RSQ R0, R9 ;  /* 0x0000000900007308 */ /* 0x0000680000001400 */
[----:B------:R-:W-:-:S13]  /*2da0*/  ISETP.GT.U32.AND P0, PT, R2, 0x727fffff, PT ;  /* 0x727fffff0200780c */ /* 0x000fda0003f04070 */
[----:B01----:R-:W-:Y:S05]  /*2db0*/  @!P0 BRA `(.L_x_18) ;  /* 0x0000000000148947 */ /* 0x003fea0003800000 */
[----:B------:R-:W-:Y:S01]  /*2dc0*/  IMAD.MOV.U32 R0, RZ, RZ, R9 ;  /* 0x000000ffff007224 */ /* 0x000fe200078e0009 */
[----:B------:R-:W-:-:S07]  /*2dd0*/  MOV R6, 0x2df0 ;  /* 0x00002df000067802 */ /* 0x000fce0000000f00 */
[----:B------:R-:W-:Y:S05]  /*2de0*/  CALL.REL.NOINC `($__internal_0_$__cuda_sm20_sqrt_rn_f32_slowpath) ;  /* 0x0000000400047944 */ /* 0x000fea0003c00000 */
[----:B------:R-:W-:Y:S01]  /*2df0*/  IMAD.MOV.U32 R2, RZ, RZ, R3 ;  /* 0x000000ffff027224 */ /* 0x000fe200078e0003 */
[----:B------:R-:W-:Y:S06]  /*2e00*/  BRA `(.L_x_19) ;  /* 0x0000000000107947 */ /* 0x000fec0003800000 */
.L_x_18:
[----:B------:R-:W-:Y:S01]  /*2e10*/  FMUL.FTZ R2, R9, R0 ;  /* 0x0000000009027220 */ /* 0x000fe20000410000 */
[----:B------:R-:W-:-:S03]  /*2e20*/  FMUL.FTZ R0, R0, 0.5 ;  /* 0x3f00000000007820 */ /* 0x000fc60000410000 */
[----:B------:R-:W-:-:S04]  /*2e30*/  FFMA R3, -R2, R2, R9 ;  /* 0x0000000202037223 */ /* 0x000fc80000000109 */
[----:B------:R-:W-:-:S07]  /*2e40*/  FFMA R2, R3, R0, R2 ;  /* 0x0000000003027223 */ /* 0x000fce0000000002 */
.L_x_19:
[----:B------:R-:W-:-:S04]  /*2e50*/  FADD R0, -R9, 1 ;  /* 0x3f80000009007421 */ /* 0x000fc80000000100 */
[----:B------:R-:W-:Y:S01]  /*2e60*/  VIADD R4, R0, 0xf3000000 ;  /* 0xf300000000047836 */ /* 0x000fe20000000000 */
[----:B------:R0:W1:Y:S04]  /*2e70*/  MUFU.RSQ R3, R0 ;  /* 0x0000000000037308 */ /* 0x0000680000001400 */
[----:B------:R-:W-:-:S13]  /*2e80*/  ISETP.GT.U32.AND P0, PT, R4, 0x727fffff, PT ;  /* 0x727fffff0400780c */ /* 0x000fda0003f04070 */
[----:B01----:R-:W-:Y:S05]  /*2e90*/  @!P0 BRA `(.L_x_20) ;  /* 0x0000000000108947 */ /* 0x003fea0003800000 */
[----:B------:R-:W-:-:S07]  /*2ea0*/  MOV R6, 0x2ec0 ;  /* 0x00002ec000067802 */ /* 0x000fce0000000f00 */
[----:B------:R-:W-:Y:S05]  /*2eb0*/  CALL.REL.NOINC `($__internal_0_$__cuda_sm20_sqrt_rn_f32_slowpath) ;  /* 0x0000000000d07944 */ /* 0x000fea0003c00000 */
[----:B------:R-:W-:Y:S01]  /*2ec0*/  MOV R5, R3 ;  /* 0x0000000300057202 */ /* 0x000fe20000000f00 */
[----:B------:R-:W-:Y:S06]  /*2ed0*/  BRA `(.L_x_21) ;  /* 0x0000000000107947 */ /* 0x000fec0003800000 */
.L_x_20:
[----:B------:R-:W-:Y:S01]  /*2ee0*/  FMUL.FTZ R5, R0, R3 ;  /* 0x0000000300057220 */ /* 0x000fe20000410000 */
[----:B------:R-:W-:-:S03]  /*2ef0*/  FMUL.FTZ R3, R3, 0.5 ;  /* 0x3f00000003037820 */ /* 0x000fc60000410000 */
[----:B------:R-:W-:-:S04]  /*2f00*/  FFMA R0, -R5, R5, R0 ;  /* 0x0000000505007223 */ /* 0x000fc80000000100 */
[----:B------:R-:W-:-:S07]  /*2f10*/  FFMA R5, R0, R3, R5 ;  /* 0x0000000300057223 */ /* 0x000fce0000000005 */
.L_x_21:
[----:B------:R-:W-:-:S04]  /*2f20*/  FSETP.GT.AND P2, PT, |R2|, |R5|, PT ;  /* 0x400000050200720b */ /* 0x000fc80003f44200 */
[----:B------:R-:W-:Y:S02]  /*2f30*/  FSEL R3, |R2|, |R5|, P2 ;  /* 0x4000000502037208 */ /* 0x000fe40001000200 */
[----:B------:R-:W-:Y:S02]  /*2f40*/  FSEL R0, |R5|, |R2|, P2 ;  /* 0x4000000205007208 */ /* 0x000fe40001000200 */
[----:B------:R-:W0:Y:S08]  /*2f50*/  MUFU.RCP R4, R3 ;  /* 0x0000000300047308 */ /* 0x000e300000001000 */
[----:B------:R-:W1:Y:S01]  /*2f60*/  FCHK P0, R0, R3 ;  /* 0x0000000300007302 */ /* 0x000e620000000000 */
[----:B0-----:R-:W-:-:S04]  /*2f70*/  FFMA R7, -R3, R4, 1 ;  /* 0x3f80000003077423 */ /* 0x001fc80000000104 */
[----:B------:R-:W-:-:S04]  /*2f80*/  FFMA R7, R4, R7, R4 ;  /* 0x0000000704077223 */ /* 0x000fc80000000004 */
[----:B------:R-:W-:-:S04]  /*2f90*/  FFMA R4, R0, R7, RZ ;  /* 0x0000000700047223 */ /* 0x000fc800000000ff */
[----:B------:R-:W-:-:S04]  /*2fa0*/  FFMA R6, -R3, R4, R0 ;  /* 0x0000000403067223 */ /* 0x000fc80000000100 */
[----:B------:R-:W-:Y:S01]  /*2fb0*/  FFMA R4, R7, R6, R4 ;  /* 0x0000000607047223 */ /* 0x000fe20000000004 */
[----:B-1----:R-:W-:Y:S06]  /*2fc0*/  @!P0 BRA `(.L_x_22) ;  /* 0x00000000000c8947 */ /* 0x002fec0003800000 */
[----:B------:R-:W-:-:S07]  /*2fd0*/  MOV R4, 0x2ff0 ;  /* 0x00002ff000047802 */ /* 0x000fce0000000f00 */
[----:B------:R-:W-:Y:S05]  /*2fe0*/  CALL.REL.NOINC `($__internal_1_$__cuda_sm3x_div_rn_noftz_f32_slowpath) ;  /* 0x0000000000e07944 */ /* 0x000fea0003c00000 */
[----:B------:R-:W-:-:S07]  /*2ff0*/  IMAD.MOV.U32 R4, RZ, RZ, R0 ;  /* 0x000000ffff047224 */ /* 0x000fce00078e0000 */
.L_x_22:
[----:B------:R-:W-:Y:S02]  /*3000*/  IMAD.MOV.U32 R7, RZ, RZ, 0x3b33710b ;  /* 0x3b33710bff077424 */ /* 0x000fe400078e00ff */
[----:B------:R-:W-:Y:S01]  /*3010*/  FMUL R0, R4, R4 ;  /* 0x0000000404007220 */ /* 0x000fe20000400000 */
[C---:B------:R-:W-:Y:S01]  /*3020*/  ISETP.GE.AND P0, PT, R5.reuse, RZ, PT ;  /* 0x000000ff0500720c */ /* 0x040fe20003f06270 */
[----:B------:R-:W-:Y:S01]  /*3030*/  IMAD.MOV.U32 R6, RZ, RZ, 0x3f6ee581 ;  /* 0x3f6ee581ff067424 */ /* 0x000fe200078e00ff */
[----:B------:R-:W-:Y:S01]  /*3040*/  FSETP.NEU.AND P1, PT, |R5|, |R2|, PT ;  /* 0x400000020500720b */ /* 0x000fe20003f2d200 */
[----:B------:R-:W-:Y:S01]  /*3050*/  FFMA R7, R0, R7, -0.015681877732276916504 ;  /* 0xbc80774800077423 */ /* 0x000fe20000000007 */
[----:B------:R-:W-:Y:S02]  /*3060*/  FSETP.NEU.AND P3, PT, R3, RZ, PT ;  /* 0x000000ff0300720b */ /* 0x000fe40003f6d000 */
[----:B------:R-:W-:Y:S01]  /*3070*/  FSEL R3, R6, 1.8663789033889770508, P2 ;  /* 0x3feee58106037808 */ /* 0x000fe20001000000 */
[----:B------:R-:W-:-:S04]  /*3080*/  FFMA R7, R0, R7, 0.042200751602649688721 ;  /* 0x3d2cdab200077423 */ /* 0x000fc80000000007 */
[----:B------:R-:W-:-:S04]  /*3090*/  FFMA R7, R0, R7, -0.074792981147766113281 ;  /* 0xbd992d1000077423 */ /* 0x000fc80000000007 */
[----:B------:R-:W-:-:S04]  /*30a0*/  FFMA R7, R0, R7, 0.10640415549278259277 ;  /* 0x3dd9ea6c00077423 */ /* 0x000fc80000000007 */
[----:B------:R-:W-:-:S04]  /*30b0*/  FFMA R7, R0, R7, -0.14207722246646881104 ;  /* 0xbe117cb100077423 */ /* 0x000fc80000000007 */
[----:B------:R-:W-:-:S04]  /*30c0*/  FFMA R7, R0, R7, 0.19993925094604492188 ;  /* 0x3e4cbce000077423 */ /* 0x000fc80000000007 */
[----:B------:R-:W-:-:S04]  /*30d0*/  FFMA R7, R0, R7, -0.33333197236061096191 ;  /* 0xbeaaaa7d00077423 */ /* 0x000fc80000000007 */
[----:B------:R-:W-:-:S04]  /*30e0*/  FMUL R7, R0, R7 ;  /* 0x0000000700077220 */ /* 0x000fc80000400000 */
[----:B------:R-:W-:-:S05]  /*30f0*/  FFMA R7, R7, R4, R4 ;  /* 0x0000000407077223 */ /* 0x000fca0000000004 */
[----:B------:R-:W-:Y:S01]  /*3100*/  FSEL R0, R7, -R7, P2 ;  /* 0x8000000707007208 */ /* 0x000fe20001000000 */
[----:B------:R-:W-:-:S04]  /*3110*/  @P2 FFMA R7, R6, 1.6832555532455444336, -R7 ;  /* 0x3fd774eb06072823 */ /* 0x000fc80000000807 */
[----:B------:R-:W-:Y:S01]  /*3120*/  @!P0 FFMA R7, R3, 1.6832555532455444336, R0 ;  /* 0x3fd774eb03078823 */ /* 0x000fe20000000000 */
[----:B------:R-:W-:-:S05]  /*3130*/  IMAD.MOV.U32 R0, RZ, RZ, 0x4016cbe4 ;  /* 0x4016cbe4ff007424 */ /* 0x000fca00078e00ff */
[----:B------:R-:W-:Y:S01]  /*3140*/  @!P1 FSEL R7, R0, 0.78539818525314331055, !P0 ;  /* 0x3f490fdb00079808 */ /* 0x000fe20004000000 */
[--C-:B------:R-:W-:Y:S01]  /*3150*/  FADD R0, |R5|, |R2|.reuse ;  /* 0x4000000205007221 */ /* 0x100fe20000000200 */
[----:B------:R-:W-:Y:S01]  /*3160*/  @!P3 FSEL R7, RZ, 3.1415927410125732422, P0 ;  /* 0x40490fdbff07b808 */ /* 0x000fe20000000000 */
[----:B------:R-:W0:Y:S03]  /*3170*/  LDC.64 R4, c[0x0][0x390] ;  /* 0x0000e400ff047b82 */ /* 0x000e260000000a00 */
[----:B------:R-:W-:Y:S02]  /*3180*/  FSETP.NAN.AND P0, PT, R0, R0, PT ;  /* 0x000000000000720b */ /* 0x000fe40003f08000 */
[----:B------:R-:W-:-:S04]  /*3190*/  LOP3.LUT R7, R7, 0x80000000, R2, 0xb8, !PT ;  /* 0x8000000007077812 */ /* 0x000fc800078eb802 */
[----:B------:R-:W-:-:S05]  /*31a0*/  FSEL R7, R0, R7, P0 ;  /* 0x0000000700077208 */ /* 0x000fca0000000000 */
[----:B------:R-:W-:-:S04]  /*31b0*/  FADD R7, R7, R7 ;  /* 0x0000000707077221 */ /* 0x000fc80000000000 */
[----:B------:R-:W-:-:S04]  /*31c0*/  FMUL R7, R7, 6371 ;  /* 0x45c7180007077820 */ /* 0x000fc80000400000 */
[----:B------:R-:W-:-:S05]  /*31d0*/  FMUL R7, R7, 1000 ;  /* 0x447a000007077820 */ /* 0x000fca0000400000 */
[----:B0-----:R-:W-:Y:S01]  /*31e0*/  STG.E desc[UR6][R4.64], R7 ;  /* 0x0000000704007986 */ /* 0x001fe2000c101906 */
[----:B------:R-:W-:Y:S05]  /*31f0*/  EXIT ;  /* 0x000000000000794d */ /* 0x000fea0003800000 */
        .weak           $__internal_0_$__cuda_sm20_sqrt_rn_f32_slowpath
        .type           $__internal_0_$__cuda_sm20_sqrt_rn_f32_slowpath,@function
        .size           $__internal_0_$__cuda_sm20_sqrt_rn_f32_slowpath,($__internal_1_$__cuda_sm3x_div_rn_noftz_f32_slowpath - $__internal_0_$__cuda_sm20_sqrt_rn_f32_slowpath)
$__internal_0_$__cuda_sm20_sqrt_rn_f32_slowpath:
[----:B------:R-:W-:-:S13]  /*3200*/  LOP3.LUT P0, RZ, R0, 0x7fffffff, RZ, 0xc0, !PT ;  /* 0x7fffffff00ff7812 */ /* 0x000fda000780c0ff */
[----:B------:R-:W-:Y:S01]  /*3210*/  @!P0 IMAD.MOV.U32 R3, RZ, RZ, R0 ;  /* 0x000000ffff038224 */ /* 0x000fe200078e0000 */
[----:B------:R-:W-:Y:S06]  /*3220*/  @!P0 BRA `(.L_x_23) ;  /* 0x0000000000448947 */ /* 0x000fec0003800000 */
[----:B------:R-:W-:-:S13]  /*3230*/  FSETP.GEU.FTZ.AND P0, PT, R0, RZ, PT ;  /* 0x000000ff0000720b */ /* 0x000fda0003f1e000 */
[----:B------:R-:W-:Y:S01]  /*3240*/  @!P0 MOV R3, 0x7fffffff ;  /* 0x7fffffff00038802 */ /* 0x000fe20000000f00 */
[----:B------:R-:W-:Y:S06]  /*3250*/  @!P0 BRA `(.L_x_23) ;  /* 0x0000000000388947 */ /* 0x000fec0003800000 */
[----:B------:R-:W-:-:S13]  /*3260*/  FSETP.GTU.FTZ.AND P0, PT, |R0|, +INF , PT ;  /* 0x7f8000000000780b */ /* 0x000fda0003f1c200 */
[----:B------:R-:W-:Y:S01]  /*3270*/  @P0 FADD.FTZ R3, R0, 1 ;  /* 0x3f80000000030421 */ /* 0x000fe20000010000 */
[----:B------:R-:W-:Y:S06]  /*3280*/  @P0 BRA `(.L_x_23) ;  /* 0x00000000002c0947 */ /* 0x000fec0003800000 */
[----:B------:R-:W-:-:S13]  /*3290*/  FSETP.NEU.FTZ.AND P0, PT, |R0|, +INF , PT ;  /* 0x7f8000000000780b */ /* 0x000fda0003f1d200 */
[----:B------:R-:W-:Y:S01]  /*32a0*/  @!P0 IMAD.MOV.U32 R3, RZ, RZ, R0 ;  /* 0x000000ffff038224 */ /* 0x000fe200078e0000 */
[----:B------:R-:W-:Y:S06]  /*32b0*/  @!P0 BRA `(.L_x_23) ;  /* 0x0000000000208947 */ /* 0x000fec0003800000 */
[----:B------:R-:W-:-:S04]  /*32c0*/  FFMA R0, R0, 1.84467440737095516160e+19, RZ ;  /* 0x5f80000000007823 */ /* 0x000fc800000000ff */
[----:B------:R-:W0:Y:S02]  /*32d0*/  MUFU.RSQ R3, R0 ;  /* 0x0000000000037308 */ /* 0x000e240000001400 */
[----:B0-----:R-:W-:Y:S01]  /*32e0*/  FMUL.FTZ R5, R0, R3 ;  /* 0x0000000300057220 */ /* 0x001fe20000410000 */
[----:B------:R-:W-:-:S03]  /*32f0*/  FMUL.FTZ R3, R3, 0.5 ;  /* 0x3f00000003037820 */ /* 0x000fc60000410000 */
[----:B------:R-:W-:-:S04]  /*3300*/  FADD.FTZ R4, -R5, -RZ ;  /* 0x800000ff05047221 */ /* 0x000fc80000010100 */
[----:B------:R-:W-:-:S04]  /*3310*/  FFMA R4, R5, R4, R0 ;  /* 0x0000000405047223 */ /* 0x000fc80000000000 */
[----:B------:R-:W-:-:S04]  /*3320*/  FFMA R3, R4, R3, R5 ;  /* 0x0000000304037223 */ /* 0x000fc80000000005 */
[----:B------:R-:W-:-:S07]  /*3330*/  FMUL.FTZ R3, R3, 2.3283064365386962891e-10 ;  /* 0x2f80000003037820 */ /* 0x000fce0000410000 */
.L_x_23:
[----:B------:R-:W-:Y:S02]  /*3340*/  IMAD.MOV.U32 R4, RZ, RZ, R6 ;  /* 0x000000ffff047224 */ /* 0x000fe400078e0006 */
[----:B------:R-:W-:-:S04]  /*3350*/  IMAD.MOV.U32 R5, RZ, RZ, 0x0 ;  /* 0x00000000ff057424 */ /* 0x000fc800078e00ff */
[----:B------:R-:W-:Y:S05]  /*3360*/  RET.REL.NODEC R4 `(real) ;  /* 0xffffffcc04247950 */ /* 0x000fea0003c3ffff */
        .weak           $__internal_1_$__cuda_sm3x_div_rn_noftz_f32_slowpath
        .type           $__internal_1_$__cuda_sm3x_div_rn_noftz_f32_slowpath,@function
        .size           $__internal_1_$__cuda_sm3x_div_rn_noftz_f32_slowpath,(.L_x_38 - $__internal_1_$__cuda_sm3x_div_rn_noftz_f32_slowpath)
$__internal_1_$__cuda_sm3x_div_rn_noftz_f32_slowpath:
[--C-:B------:R-:W-:Y:S02]  /*3370*/  SHF.R.U32.HI R7, RZ, 0x17, R3.reuse ;  /* 0x00000017ff077819 */ /* 0x100fe40000011603 */
[----:B------:R-:W-:Y:S02]  /*3380*/  SHF.R.U32.HI R6, RZ, 0x17, R0 ;  /* 0x00000017ff067819 */ /* 0x000fe40000011600 */
[----:B------:R-:W-:Y:S01]  /*3390*/  LOP3.LUT R14, R7, 0xff, RZ, 0xc0, !PT ;  /* 0x000000ff070e7812 */ /* 0x000fe200078ec0ff */
[----:B------:R-:W-:Y:S01]  /*33a0*/  IMAD.MOV.U32 R7, RZ, RZ, R3 ;  /* 0x000000ffff077224 */ /* 0x000fe200078e0003 */
[----:B------:R-:W-:Y:S02]  /*33b0*/  LOP3.LUT R12, R6, 0xff, RZ, 0xc0, !PT ;  /* 0x000000ff060c7812 */ /* 0x000fe400078ec0ff */
[----:B------:R-:W-:Y:S01]  /*33c0*/  MOV R6, R0 ;  /* 0x0000000000067202 */ /* 0x000fe20000000f00 */
[----:B------:R-:W-:Y:S02]  /*33d0*/  VIADD R10, R14, 0xffffffff ;  /* 0xffffffff0e0a7836 */ /* 0x000fe40000000000 */
[----:B------:R-:W-:-:S03]  /*33e0*/  VIADD R9, R12, 0xffffffff ;  /* 0xffffffff0c097836 */ /* 0x000fc60000000000 */
[----:B------:R-:W-:-:S04]  /*33f0*/  ISETP.GT.U32.AND P0, PT, R10, 0xfd, PT ;  /* 0x000000fd0a00780c */ /* 0x000fc80003f04070 */
[----:B------:R-:W-:-:S13]  /*3400*/  ISETP.GT.U32.OR P0, PT, R9, 0xfd, P0 ;  /* 0x000000fd0900780c */ /* 0x000fda0000704470 */
[----:B------:R-:W-:Y:S01]  /*3410*/  @!P0 IMAD.MOV.U32 R8, RZ, RZ, RZ ;  /* 0x000000ffff088224 */ /* 0x000fe200078e00ff */
[----:B------:R-:W-:Y:S06]  /*3420*/  @!P0 BRA `(.L_x_24) ;  /* 0x00000000005c8947 */ /* 0x000fec0003800000 */
[----:B------:R-:W-:Y:S02]  /*3430*/  FSETP.GTU.FTZ.AND P1, PT, |R3|, +INF , PT ;  /* 0x7f8000000300780b */ /* 0x000fe40003f3c200 */
[----:B------:R-:W-:-:S04]  /*3440*/  FSETP.GTU.FTZ.AND P0, PT, |R0|, +INF , PT ;  /* 0x7f8000000000780b */ /* 0x000fc80003f1c200 */
[----:B------:R-:W-:-:S13]  /*3450*/  PLOP3.LUT P0, PT, P0, P1, PT, 0xf8, 0x8f ;  /* 0x00000000008f781c */ /* 0x000fda0000703f70 */
[----:B------:R-:W-:Y:S05]  /*3460*/  @P0 BRA `(.L_x_25) ;  /* 0x0000000400440947 */ /* 0x000fea0003800000 */
[----:B------:R-:W-:-:S13]  /*3470*/  LOP3.LUT P0, RZ, R7, 0x7fffffff, R6, 0xc8, !PT ;  /* 0x7fffffff07ff7812 */ /* 0x000fda000780c806 */
[----:B------:R-:W-:Y:S05]  /*3480*/  @!P0 BRA `(.L_x_26) ;  /* 0x0000000400348947 */ /* 0x000fea0003800000 */
[C---:B------:R-:W-:Y:S02]  /*3490*/  FSETP.NEU.FTZ.AND P0, PT, |R0|.reuse, +INF , PT ;  /* 0x7f8000000000780b */ /* 0x040fe40003f1d200 */
[----:B------:R-:W-:Y:S02]  /*34a0*/  FSETP.NEU.FTZ.AND P3, PT, |R3|, +INF , PT ;  /* 0x7f8000000300780b */ /* 0x000fe40003f7d200 */
[----:B------:R-:W-:-:S11]  /*34b0*/  FSETP.NEU.FTZ.AND P1, PT, |R0|, +INF , PT ;  /* 0x7f8000000000780b */ /* 0x000fd60003f3d200 */
[----:B------:R-:W-:Y:S05]  /*34c0*/  @!P3 BRA !P0, `(.L_x_26) ;  /* 0x000000040024b947 */ /* 0x000fea0004000000 */
[----:B------:R-:W-:-:S04]  /*34d0*/  LOP3.LUT P0, RZ, R6, 0x7fffffff, RZ, 0xc0, !PT ;  /* 0x7fffffff06ff7812 */ /* 0x000fc8000780c0ff */
[----:B------:R-:W-:-:S13]  /*34e0*/  PLOP3.LUT P0, PT, P3, P0, PT, 0x2f, 0xf2 ;  /* 0x0000000000f2781c */ /* 0x000fda0001f00577 */
[----:B------:R-:W-:Y:S05]  /*34f0*/  @P0 BRA `(.L_x_27) ;  /* 0x0000000400100947 */ /* 0x000fea0003800000 */
[----:B------:R-:W-:-:S04]  /*3500*/  LOP3.LUT P0, RZ, R7, 0x7fffffff, RZ, 0xc0, !PT ;  /* 0x7fffffff07ff7812 */ /* 0x000fc8000780c0ff */
[----:B------:R-:W-:-:S13]  /*3510*/  PLOP3.LUT P0, PT, P1, P0, PT, 0x2f, 0xf2 ;  /* 0x0000000000f2781c */ /* 0x000fda0000f00577 */
[----:B------:R-:W-:Y:S05]  /*3520*/  @P0 BRA `(.L_x_28) ;  /* 0x0000000000f80947 */ /* 0x000fea0003800000 */
[----:B------:R-:W-:Y:S02]  /*3530*/  ISETP.GE.AND P0, PT, R9, RZ, PT ;  /* 0x000000ff0900720c */ /* 0x000fe40003f06270 */
[----:B------:R-:W-:-:S11]  /*3540*/  ISETP.GE.AND P1, PT, R10, RZ, PT ;  /* 0x000000ff0a00720c */ /* 0x000fd60003f26270 */
[----:B------:R-:W-:Y:S02]  /*3550*/  @P0 IMAD.MOV.U32 R8, RZ, RZ, RZ ;  /* 0x000000ffff080224 */ /* 0x000fe400078e00ff */
[----:B------:R-:W-:Y:S01]  /*3560*/  @!P0 FFMA R6, R0, 1.84467440737095516160e+19, RZ ;  /* 0x5f80000000068823 */ /* 0x000fe200000000ff */
[----:B------:R-:W-:Y:S02]  /*3570*/  @!P0 IMAD.MOV.U32 R8, RZ, RZ, -0x40 ;  /* 0xffffffc0ff088424 */ /* 0x000fe400078e00ff */
[----:B------:R-:W-:Y:S02]  /*3580*/  @!P1 FFMA R7, R3, 1.84467440737095516160e+19, RZ ;  /* 0x5f80000003079823 */ /* 0x000fe400000000ff */
[----:B------:R-:W-:-:S07]  /*3590*/  @!P1 VIADD R8, R8, 0x40 ;  /* 0x0000004008089836 */ /* 0x000fce0000000000 */
.L_x_24:
[----:B------:R-:W-:-:S04]  /*35a0*/  LEA R0, R14, 0xc0800000, 0x17 ;  /* 0xc08000000e007811 */ /* 0x000fc800078eb8ff */
[----:B------:R-:W-:Y:S01]  /*35b0*/  IADD3 R9, PT, PT, -R0, R7, RZ ;  /* 0x0000000700097210 */ /* 0x000fe20007ffe1ff */
[----:B------:R-:W-:-:S03]  /*35c0*/  VIADD R7, R12, 0xffffff81 ;  /* 0xffffff810c077836 */ /* 0x000fc60000000000 */
[----:B------:R-:W0:Y:S01]  /*35d0*/  MUFU.RCP R10, R9 ;  /* 0x00000009000a7308 */ /* 0x000e220000001000 */
[----:B------:R-:W-:Y:S01]  /*35e0*/  FADD.FTZ R11, -R9, -RZ ;  /* 0x800000ff090b7221 */ /* 0x000fe20000010100 */
[C---:B------:R-:W-:Y:S01]  /*35f0*/  IMAD R0, R7.reuse, -0x800000, R6 ;  /* 0xff80000007007824 */ /* 0x040fe200078e0206 */
[----:B------:R-:W-:-:S05]  /*3600*/  IADD3 R7, PT, PT, R7, 0x7f, -R14 ;  /* 0x0000007f07077810 */ /* 0x000fca0007ffe80e */
[----:B------:R-:W-:Y:S02]  /*3610*/  IMAD.IADD R7, R7, 0x1, R8 ;  /* 0x0000000107077824 */ /* 0x000fe400078e0208 */
[----:B0-----:R-:W-:-:S04]  /*3620*/  FFMA R13, R10, R11, 1 ;  /* 0x3f8000000a0d7423 */ /* 0x001fc8000000000b */
[----:B------:R-:W-:-:S04]  /*3630*/  FFMA R15, R10, R13, R10 ;  /* 0x0000000d0a0f7223 */ /* 0x000fc8000000000a */
[----:B------:R-:W-:-:S04]  /*3640*/  FFMA R6, R0, R15, RZ ;  /* 0x0000000f00067223 */ /* 0x000fc800000000ff */
[----:B------:R-:W-:-:S04]  /*3650*/  FFMA R13, R11, R6, R0 ;  /* 0x000000060b0d7223 */ /* 0x000fc80000000000 */
[----:B------:R-:W-:-:S04]  /*3660*/  FFMA R10, R15, R13, R6 ;  /* 0x0000000d0f0a7223 */ /* 0x000fc80000000006 */
[----:B------:R-:W-:-:S04]  /*3670*/  FFMA R11, R11, R10, R0 ;  /* 0x0000000a0b0b7223 */ /* 0x000fc80000000000 */
[----:B------:R-:W-:-:S05]  /*3680*/  FFMA R0, R15, R11, R10 ;  /* 0x0000000b0f007223 */ /* 0x000fca000000000a */
[----:B------:R-:W-:-:S04]  /*3690*/  SHF.R.U32.HI R6, RZ, 0x17, R0 ;  /* 0x00000017ff067819 */ /* 0x000fc80000011600 */
[----:B------:R-:W-:-:S05]  /*36a0*/  LOP3.LUT R6, R6, 0xff, RZ, 0xc0, !PT ;  /* 0x000000ff06067812 */ /* 0x000fca00078ec0ff */
[----:B------:R-:W-:-:S04]  /*36b0*/  IMAD.IADD R12, R6, 0x1, R7 ;  /* 0x00000001060c7824 */ /* 0x000fc800078e0207 */
[----:B------:R-:W-:-:S05]  /*36c0*/  VIADD R6, R12, 0xffffffff ;  /* 0xffffffff0c067836 */ /* 0x000fca0000000000 */
[----:B------:R-:W-:-:S13]  /*36d0*/  ISETP.GE.U32.AND P0, PT, R6, 0xfe, PT ;  /* 0x000000fe0600780c */ /* 0x000fda0003f06070 */
[----:B------:R-:W-:Y:S05]  /*36e0*/  @!P0 BRA `(.L_x_29) ;  /* 0x0000000000808947 */ /* 0x000fea0003800000 */
[----:B------:R-:W-:-:S13]  /*36f0*/  ISETP.GT.AND P0, PT, R12, 0xfe, PT ;  /* 0x000000fe0c00780c */ /* 0x000fda0003f04270 */
[----:B------:R-:W-:Y:S05]  /*3700*/  @P0 BRA `(.L_x_30) ;  /* 0x00000000006c0947 */ /* 0x000fea0003800000 */
[----:B------:R-:W-:-:S13]  /*3710*/  ISETP.GE.AND P0, PT, R12, 0x1, PT ;  /* 0x000000010c00780c */ /* 0x000fda0003f06270 */
[----:B------:R-:W-:Y:S05]  /*3720*/  @P0 BRA `(.L_x_31) ;  /* 0x0000000000980947 */ /* 0x000fea0003800000 */
[----:B------:R-:W-:Y:S02]  /*3730*/  ISETP.GE.AND P0, PT, R12, -0x18, PT ;  /* 0xffffffe80c00780c */ /* 0x000fe40003f06270 */
[----:B------:R-:W-:-:S11]  /*3740*/  LOP3.LUT R0, R0, 0x80000000, RZ, 0xc0, !PT ;  /* 0x8000000000007812 */ /* 0x000fd600078ec0ff */
[----:B------:R-:W-:Y:S05]  /*3750*/  @!P0 BRA `(.L_x_31) ;  /* 0x00000000008c8947 */ /* 0x000fea0003800000 */
[CCC-:B------:R-:W-:Y:S01]  /*3760*/  FFMA.RZ R6, R15.reuse, R11.reuse, R10.reuse ;  /* 0x0000000b0f067223 */ /* 0x1c0fe2000000c00a */
[C---:B------:R-:W-:Y:S02]  /*3770*/  VIADD R9, R12.reuse, 0x20 ;  /* 0x000000200c097836 */ /* 0x040fe40000000000 */
[CCC-:B------:R-:W-:Y:S01]  /*3780*/  FFMA.RM R7, R15.reuse, R11.reuse, R10.reuse ;  /* 0x0000000b0f077223 */ /* 0x1c0fe2000000400a */
[----:B------:R-:W-:Y:S02]  /*3790*/  ISETP.NE.AND P3, PT, R12, RZ, PT ;  /* 0x000000ff0c00720c */ /* 0x000fe40003f65270 */
[----:B------:R-:W-:Y:S01]  /*37a0*/  LOP3.LUT R8, R6, 0x7fffff, RZ, 0xc0, !PT ;  /* 0x007fffff06087812 */ /* 0x000fe200078ec0ff */
[----:B------:R-:W-:Y:S01]  /*37b0*/  FFMA.RP R6, R15, R11, R10 ;  /* 0x0000000b0f067223 */ /* 0x000fe2000000800a */
[----:B------:R-:W-:Y:S02]  /*37c0*/  ISETP.NE.AND P1, PT, R12, RZ, PT ;  /* 0x000000ff0c00720c */ /* 0x000fe40003f25270 */
[----:B------:R-:W-:-:S02]  /*37d0*/  LOP3.LUT R8, R8, 0x800000, RZ, 0xfc, !PT ;  /* 0x0080000008087812 */ /* 0x000fc400078efcff */
[----:B------:R-:W-:Y:S02]  /*37e0*/  IADD3 R10, PT, PT, -R12, RZ, RZ ;  /* 0x000000ff0c0a7210 */ /* 0x000fe40007ffe1ff */
[----:B------:R-:W-:Y:S02]  /*37f0*/  SHF.L.U32 R9, R8, R9, RZ ;  /* 0x0000000908097219 */ /* 0x000fe400000006ff */
[----:B------:R-:W-:Y:S02]  /*3800*/  FSETP.NEU.FTZ.AND P0, PT, R6, R7, PT ;  /* 0x000000070600720b */ /* 0x000fe40003f1d000 */
[----:B------:R-:W-:Y:S02]  /*3810*/  SEL R7, R10, RZ, P3 ;  /* 0x000000ff0a077207 */ /* 0x000fe40001800000 */
[----:B------:R-:W-:Y:S02]  /*3820*/  ISETP.NE.AND P1, PT, R9, RZ, P1 ;  /* 0x000000ff0900720c */ /* 0x000fe40000f25270 */
[----:B------:R-:W-:-:S02]  /*3830*/  SHF.R.U32.HI R7, RZ, R7, R8 ;  /* 0x00000007ff077219 */ /* 0x000fc40000011608 */
[----:B------:R-:W-:Y:S02]  /*3840*/  PLOP3.LUT P0, PT, P0, P1, PT, 0xf8, 0x8f ;  /* 0x00000000008f781c */ /* 0x000fe40000703f70 */
[----:B------:R-:W-:Y:S02]  /*3850*/  SHF.R.U32.HI R9, RZ, 0x1, R7 ;  /* 0x00000001ff097819 */ /* 0x000fe40000011607 */
[----:B------:R-:W-:-:S04]  /*3860*/  SEL R6, RZ, 0x1, !P0 ;  /* 0x00000001ff067807 */ /* 0x000fc80004000000 */
[----:B------:R-:W-:-:S04]  /*3870*/  LOP3.LUT R6, R6, 0x1, R9, 0xf8, !PT ;  /* 0x0000000106067812 */ /* 0x000fc800078ef809 */
[----:B------:R-:W-:-:S05]  /*3880*/  LOP3.LUT R6, R6, R7, RZ, 0xc0, !PT ;  /* 0x0000000706067212 */ /* 0x000fca00078ec0ff */
[----:B------:R-:W-:-:S05]  /*3890*/  IMAD.IADD R9, R9, 0x1, R6 ;  /* 0x0000000109097824 */ /* 0x000fca00078e0206 */
[----:B------:R-:W-:Y:S01]  /*38a0*/  LOP3.LUT R0, R9, R0, RZ, 0xfc, !PT ;  /* 0x0000000009007212 */ /* 0x000fe200078efcff */
[----:B------:R-:W-:Y:S06]  /*38b0*/  BRA `(.L_x_31) ;  /* 0x0000000000347947 */ /* 0x000fec0003800000 */
.L_x_30:
[----:B------:R-:W-:-:S04]  /*38c0*/  LOP3.LUT R0, R0, 0x80000000, RZ, 0xc0, !PT ;  /* 0x8000000000007812 */ /* 0x000fc800078ec0ff */
[----:B------:R-:W-:Y:S01]  /*38d0*/  LOP3.LUT R0, R0, 0x7f800000, RZ, 0xfc, !PT ;  /* 0x7f80000000007812 */ /* 0x000fe200078efcff */
[----:B------:R-:W-:Y:S06]  /*38e0*/  BRA `(.L_x_31) ;  /* 0x0000000000287947 */ /* 0x000fec0003800000 */
.L_x_29:
[----:B------:R-:W-:Y:S01]  /*38f0*/  IMAD R0, R7, 0x800000, R0 ;  /* 0x0080000007007824 */ /* 0x000fe200078e0200 */
[----:B------:R-:W-:Y:S06]  /*3900*/  BRA `(.L_x_31) ;  /* 0x0000000000207947 */ /* 0x000fec0003800000 */
.L_x_28:
[----:B------:R-:W-:-:S04]  /*3910*/  LOP3.LUT R0, R7, 0x80000000, R6, 0x48, !PT ;  /* 0x8000000007007812 */ /* 0x000fc800078e4806 */
[----:B------:R-:W-:Y:S01]  /*3920*/  LOP3.LUT R0, R0, 0x7f800000, RZ, 0xfc, !PT ;  /* 0x7f80000000007812 */ /* 0x000fe200078efcff */
[----:B------:R-:W-:Y:S06]  /*3930*/  BRA `(.L_x_31) ;  /* 0x0000000000147947 */ /* 0x000fec0003800000 */
.L_x_27:
[----:B------:R-:W-:Y:S01]  /*3940*/  LOP3.LUT R0, R7, 0x80000000, R6, 0x48, !PT ;  /* 0x8000000007007812 */ /* 0x000fe200078e4806 */
[----:B------:R-:W-:Y:S06]  /*3950*/  BRA `(.L_x_31) ;  /* 0x00000000000c7947 */ /* 0x000fec0003800000 */
.L_x_26:
[----:B------:R-:W0:Y:S01]  /*3960*/  MUFU.RSQ R0, -QNAN ;  /* 0xffc0000000007908 */ /* 0x000e220000001400 */
[----:B------:R-:W-:Y:S05]  /*3970*/  BRA `(.L_x_31) ;  /* 0x0000000000047947 */ /* 0x000fea0003800000 */
.L_x_25:
[----:B------:R-:W-:-:S07]  /*3980*/  FADD.FTZ R0, R0, R3 ;  /* 0x0000000300007221 */ /* 0x000fce0000010000 */
.L_x_31:
[----:B------:R-:W-:Y:S02]  /*3990*/  IMAD.MOV.U32 R6, RZ, RZ, R4 ;  /* 0x000000ffff067224 */ /* 0x000fe400078e0004 */
[----:B------:R-:W-:-:S04]  /*39a0*/  IMAD.MOV.U32 R7, RZ, RZ, 0x0 ;  /* 0x00000000ff077424 */ /* 0x000fc800078e00ff */
[----:B0-----:R-:W-:Y:S05]  /*39b0*/  RET.REL.NODEC R6 `(real) ;  /* 0xffffffc406907950 */ /* 0x001fea0003c3ffff */
.L_x_32:
[----:B------:R-:W-:-:S00]  /*39c0*/  BRA `(.L_x_32) ;  /* 0xfffffffc00fc7947 */ /* 0x000fc0000383ffff */
[----:B------:R-:W-:-:S00]  /*39d0*/  NOP ;  /* 0x0000000000007918 */ /* 0x000fc00000000000 */
        /* <DEDUP_REMOVED lines=10> */
.L_x_38:


//--------------------- .text.relative            --------------------------
	.section	.text.relative,"ax",@progbits
	.align	128
        .global         relative
        .type           relative,@function
        .size           relative,(.L_x_39 - relative)
        .other          relative,@"STO_CUDA_ENTRY STV_DEFAULT"
relative:
.text.relative:
[----:B------:R-:W-:Y:S01]  /*0000*/  LDC R1, c[0x0][0x37c] ;  /* 0x0000df00ff017b82 */ /* 0x000fe20000000800 */
[----:B------:R-:W0:Y:S07]  /*0010*/  S2R R0, SR_TID.X ;  /* 0x0000000000007919 */ /* 0x000e2e0000002100 */
[----:B------:R-:W1:Y:S01]  /*0020*/  S2UR UR4, SR_CTAID.X ;  /* 0x00000000000479c3 */ /* 0x000e620000002500 */
[----:B------:R-:W1:Y:S07]  /*0030*/  LDCU UR5, c[0x0][0x360] ;  /* 0x00006c00ff0577ac */ /* 0x000e6e0008000800 */
[----:B------:R-:W2:Y:S08]  /*0040*/  LDC.64 R4, c[0x0][0x380] ;  /* 0x0000e000ff047b82 */ /* 0x000eb00000000a00 */
[----:B------:R-:W2:Y:S01]  /*0050*/  LDC.64 R6, c[0x0][0x388] ;  /* 0x0000e200ff067b82 */ /* 0x000ea20000000a00 */
[----:B-1----:R-:W-:Y:S01]  /*0060*/  UIMAD UR4, UR4, UR5, URZ ;  /* 0x00000005040472a4 */ /* 0x002fe2000f8e02ff */
[----:B0-----:R-:W-:-:S05]  /*0070*/  IADD3 R0, PT, PT, -R0, RZ, RZ ;  /* 0x000000ff00007210 */ /* 0x001fca0007ffe1ff */
[----:B------:R-:W-:Y:S01]  /*0080*/  ISETP.NE.AND P0, PT, R0, UR4, PT ;  /* 0x0000000400007c0c */ /* 0x000fe2000bf05270 */
[----:B--2---:R-:W-:Y:S01]  /*0090*/  FADD R2, R5, -R7 ;  /* 0x8000000705027221 */ /* 0x004fe20000000000 */
[----:B------:R-:W-:-:S03]  /*00a0*/  FADD R0, R4, -R6 ;  /* 0x8000000604007221 */ /* 0x000fc60000000000 */
[----:B------:R-:W-:-:S04]  /*00b0*/  FMUL R3, R2, R2 ;  /* 0x0000000202037220 */ /* 0x000fc80000400000 */
[----:B------:R-:W-:-:S04]  /*00c0*/  FFMA R0, R0, R0, R3 ;  /* 0x0000000000007223 */ /* 0x000fc80000000003 */
[----:B------:R-:W-:Y:S05]  /*00d0*/  @P0 EXIT ;  /* 0x000000000000094d */ /* 0x000fea0003800000 */
[----:B------:R-:W-:Y:S01]  /*00e0*/  IADD3 R2, PT, PT, R0, -0xd000000, RZ ;  /* 0xf300000000027810 */ /* 0x000fe20007ffe0ff */
[----:B------:R0:W1:Y:S01]  /*00f0*/  MUFU.RSQ R3, R0 ;  /* 0x0000000000037308 */ /* 0x0000620000001400 */
[----:B------:R-:W2:Y:S02]  /*0100*/  LDCU.64 UR4, c[0x0][0x358] ;  /* 0x00006b00ff0477ac */ /* 0x000ea40008000a00 */
[----:B------:R-:W-:-:S13]  /*0110*/  ISETP.GT.U32.AND P0, PT, R2, 0x727fffff, PT ;  /* 0x727fffff0200780c */ /* 0x000fda0003f04070 */
[----:B0-----:R-:W-:Y:S05]  /*0120*/  @!P0 BRA `(.L_x_33) ;  /* 0x00000000000c8947 */ /* 0x001fea0003800000 */
[----:B------:R-:W-:-:S07]  /*0130*/  MOV R4, 0x150 ;  /* 0x0000015000047802 */ /* 0x000fce0000000f00 */
[----:B-12---:R-:W-:Y:S05]  /*0140*/  CALL.REL.NOINC `($__internal_2_$__cuda_sm20_sqrt_rn_f32_slowpath) ;  /* 0x0000000000207944 */ /* 0x006fea0003c00000 */
[----:B------:R-:W-:Y:S05]  /*0150*/  BRA `(.L_x_34) ;  /* 0x0000000000107947 */ /* 0x000fea0003800000 */
.L_x_33:
[----:B-1----:R-:W-:Y:S01]  /*0160*/  FMUL.FTZ R5, R0, R3 ;  /* 0x0000000300057220 */ /* 0x002fe20000410000 */
[----:B------:R-:W-:-:S03]  /*0170*/  FMUL.FTZ R3, R3, 0.5 ;  /* 0x3f00000003037820 */ /* 0x000fc60000410000 */
[----:B------:R-:W-:-:S04]  /*0180*/  FFMA R0, -R5, R5, R0 ;  /* 0x0000000505007223 */ /* 0x000fc80000000100 */
[----:B------:R-:W-:-:S07]  /*0190*/  FFMA R5, R0, R3, R5 ;  /* 0x0000000300057223 */ /* 0x000fce0000000005 */
.L_x_34:
[----:B------:R-:W2:Y:S02]  /*01a0*/  LDC.64 R2, c[0x0][0x390] ;  /* 0x0000e400ff027b82 */ /* 0x000ea40000000a00 */
[----:B--2---:R-:W-:Y:S01]  /*01b0*/  STG.E desc[UR4][R2.64], R5 ;  /* 0x0000000502007986 */ /* 0x004fe2000c101904 */
[----:B------:R-:W-:Y:S05]  /*01c0*/  EXIT ;  /* 0x000000000000794d */ /* 0x000fea0003800000 */
        .weak           $__internal_2_$__cuda_sm20_sqrt_rn_f32_slowpath
        .type           $__internal_2_$__cuda_sm20_sqrt_rn_f32_slowpath,@function
        .size           $__internal_2_$__cuda_sm20_sqrt_rn_f32_slowpath,(.L_x_39 - $__internal_2_$__cuda_sm20_sqrt_rn_f32_slowpath)
$__internal_2_$__cuda_sm20_sqrt_rn_f32_slowpath:
[----:B------:R-:W-:-:S13]  /*01d0*/  LOP3.LUT P0, RZ, R0, 0x7fffffff, RZ, 0xc0, !PT ;  /* 0x7fffffff00ff7812 */ /* 0x000fda000780c0ff */
[----:B------:R-:W-:Y:S01]  /*01e0*/  @!P0 MOV R2, R0 ;  /* 0x0000000000028202 */ /* 0x000fe20000000f00 */
        /* <DEDUP_REMOVED lines=8> */
[----:B------:R-:W-:Y:S01]  /*0270*/  @!P0 MOV R2, R0 ;  /* 0x0000000000028202 */ /* 0x000fe20000000f00 */
        /* <DEDUP_REMOVED lines=9> */
.L_x_35:
[----:B------:R-:W-:Y:S01]  /*0310*/  HFMA2 R3, -RZ, RZ, 0, 0 ;  /* 0x00000000ff037431 */ /* 0x000fe200000001ff */
[----:B------:R-:W-:Y:S02]  /*0320*/  MOV R5, R2 ;  /* 0x0000000200057202 */ /* 0x000fe40000000f00 */
[----:B------:R-:W-:-:S04]  /*0330*/  MOV R2, R4 ;  /* 0x0000000400027202 */ /* 0x000fc80000000f00 */
[----:B------:R-:W-:Y:S05]  /*0340*/  RET.REL.NODEC R2 `(relative) ;  /* 0xfffffffc022c7950 */ /* 0x000fea0003c3ffff */
.L_x_36:
        /* <DEDUP_REMOVED lines=11> */
.L_x_39:


//--------------------- .nv.global.init           --------------------------
	.section	.nv.global.init,"aw",@progbits
	.align	4
.nv.global.init:
	.type		__cudart_i2opi_f,@object
	.size		__cudart_i2opi_f,(.L_0 - __cudart_i2opi_f)
__cudart_i2opi_f:
        /*0000*/ 	.byte	0x41, 0x90, 0x43, 0x3c, 0x99, 0x95, 0x62, 0xdb, 0xc0, 0xdd, 0x34, 0xf5, 0xd1, 0x57, 0x27, 0xfc
        /*0010*/ 	.byte	0x29, 0x15, 0x44, 0x4e, 0x6e, 0x83, 0xf9, 0xa2
.L_0:


//--------------------- .nv.shared.reserved.0     --------------------------
	.section	.nv.shared.reserved.0,"aw",@nobits
	.weak		__nv_reservedSMEM_offset_0_alias
	.size		__nv_reservedSMEM_offset_0_alias, 0, 64
	.other		__nv_reservedSMEM_offset_0_alias,@"STO_CUDA_RESERVED_SHARED STV_DEFAULT"
__nv_reservedSMEM_offset_0_alias:
	.zero		0
	.zero		64


//--------------------- .nv.constant0.real        --------------------------
	.section	.nv.constant0.real,"a",@progbits
	.sectionflags	@""
	.align	4
.nv.constant0.real:
	.zero		920


//--------------------- .nv.constant0.relative    --------------------------
	.section	.nv.constant0.relative,"a",@progbits
	.sectionflags	@""
	.align	4
.nv.constant0.relative:
	.zero		920


//--------------------- SYMBOLS --------------------------

	.type		.nv.reservedSmem.offset0,@object
	.size		.nv.reservedSmem.offset0,0x4
